	.headerflags	@"EF_CUDA_TEXMODE_UNIFIED EF_CUDA_64BIT_ADDRESS EF_CUDA_ACCELERATORS EF_CUDA_SM90 EF_CUDA_VIRTUAL_SM(EF_CUDA_SM90)"
	.elftype	@"ET_EXEC"


//--------------------- .nv.info                  --------------------------
	.section	.nv.info,"",@"SHT_CUDA_INFO"
	.align	4


	//----- nvinfo : EIATTR_REGCOUNT
	.align		4
        /*0000*/ 	.byte	0x04, 0x2f
        /*0002*/ 	.short	(.L_5 - .L_4)
	.align		4
.L_4:
        /*0004*/ 	.word	index@(triton_)
        /*0008*/ 	.word	0x0000002c


	//----- nvinfo : EIATTR_MIN_STACK_SIZE
	.align		4
.L_5:
        /*000c*/ 	.byte	0x04, 0x12
        /*000e*/ 	.short	(.L_7 - .L_6)
	.align		4
.L_6:
        /*0010*/ 	.word	index@($triton_$__internal_trig_reduction_slowpathd)
        /*0014*/ 	.word	0x00000030


	//----- nvinfo : EIATTR_FRAME_SIZE
	.align		4
.L_7:
        /*0018*/ 	.byte	0x04, 0x11
        /*001a*/ 	.short	(.L_9 - .L_8)
	.align		4
.L_8:
        /*001c*/ 	.word	index@($triton_$__internal_trig_reduction_slowpathd)
        /*0020*/ 	.word	0x00000030


	//----- nvinfo : EIATTR_MIN_STACK_SIZE
	.align		4
.L_9:
        /*0024*/ 	.byte	0x04, 0x12
        /*0026*/ 	.short	(.L_11 - .L_10)
	.align		4
.L_10:
        /*0028*/ 	.word	index@($triton_$__internal_accurate_pow)
        /*002c*/ 	.word	0x00000030


	//----- nvinfo : EIATTR_FRAME_SIZE
	.align		4
.L_11:
        /*0030*/ 	.byte	0x04, 0x11
        /*0032*/ 	.short	(.L_13 - .L_12)
	.align		4
.L_12:
        /*0034*/ 	.word	index@($triton_$__internal_accurate_pow)
        /*0038*/ 	.word	0x00000030


	//----- nvinfo : EIATTR_MIN_STACK_SIZE
	.align		4
.L_13:
        /*003c*/ 	.byte	0x04, 0x12
        /*003e*/ 	.short	(.L_15 - .L_14)
	.align		4
.L_14:
        /*0040*/ 	.word	index@($__internal_0_$__cuda_sm20_div_rn_f64_full)
        /*0044*/ 	.word	0x00000030


	//----- nvinfo : EIATTR_FRAME_SIZE
	.align		4
.L_15:
        /*0048*/ 	.byte	0x04, 0x11
        /*004a*/ 	.short	(.L_17 - .L_16)
	.align		4
.L_16:
        /*004c*/ 	.word	index@($__internal_0_$__cuda_sm20_div_rn_f64_full)
        /*0050*/ 	.word	0x00000030


	//----- nvinfo : EIATTR_MIN_STACK_SIZE
	.align		4
.L_17:
        /*0054*/ 	.byte	0x04, 0x12
        /*0056*/ 	.short	(.L_19 - .L_18)
	.align		4
.L_18:
        /*0058*/ 	.word	index@(triton_)
        /*005c*/ 	.word	0x00000030


	//----- nvinfo : EIATTR_FRAME_SIZE
	.align		4
.L_19:
        /*0060*/ 	.byte	0x04, 0x11
        /*0062*/ 	.short	(.L_21 - .L_20)
	.align		4
.L_20:
        /*0064*/ 	.word	index@(triton_)
        /*0068*/ 	.word	0x00000030


	//----- nvinfo : EIATTR_MIN_STACK_SIZE
	.align		4
.L_21:
        /*006c*/ 	.byte	0x04, 0x12
        /*006e*/ 	.short	(.L_23 - .L_22)
	.align		4
.L_22:
        /*0070*/ 	.word	index@(triton_)
        /*0074*/ 	.word	0x00000030
.L_23:


//--------------------- .nv.info.triton_          --------------------------
	.section	.nv.info.triton_,"",@"SHT_CUDA_INFO"
	.sectionflags	@""
	.align	4


	//----- nvinfo : EIATTR_CUDA_API_VERSION
	.align		4
        /*0000*/ 	.byte	0x04, 0x37
        /*0002*/ 	.short	(.L_25 - .L_24)
.L_24:
        /*0004*/ 	.word	0x0000007c


	//----- nvinfo : EIATTR_KPARAM_INFO
	.align		4
.L_25:
        /*0008*/ 	.byte	0x04, 0x17
        /*000a*/ 	.short	(.L_27 - .L_26)
.L_26:
        /*000c*/ 	.word	0x00000000
        /*0010*/ 	.short	0x0006
        /*0012*/ 	.short	0x0028
        /*0014*/ 	.byte	0x00, 0xf0, 0x11, 0x00


	//----- nvinfo : EIATTR_KPARAM_INFO
	.align		4
.L_27:
        /*0018*/ 	.byte	0x04, 0x17
        /*001a*/ 	.short	(.L_29 - .L_28)
.L_28:
        /*001c*/ 	.word	0x00000000
        /*0020*/ 	.short	0x0005
        /*0022*/ 	.short	0x0024
        /*0024*/ 	.byte	0x00, 0xf0, 0x11, 0x00


	//----- nvinfo : EIATTR_KPARAM_INFO
	.align		4
.L_29:
        /*0028*/ 	.byte	0x04, 0x17
        /*002a*/ 	.short	(.L_31 - .L_30)
.L_30:
        /*002c*/ 	.word	0x00000000
        /*0030*/ 	.short	0x0004
        /*0032*/ 	.short	0x0020
        /*0034*/ 	.byte	0x00, 0xf0, 0x11, 0x00


	//----- nvinfo : EIATTR_KPARAM_INFO
	.align		4
.L_31:
        /*0038*/ 	.byte	0x04, 0x17
        /*003a*/ 	.short	(.L_33 - .L_32)
.L_32:
        /*003c*/ 	.word	0x00000000
        /*0040*/ 	.short	0x0003
        /*0042*/ 	.short	0x0018
        /*0044*/ 	.byte	0x00, 0xf0, 0x21, 0x00


	//----- nvinfo : EIATTR_KPARAM_INFO
	.align		4
.L_33:
        /*0048*/ 	.byte	0x04, 0x17
        /*004a*/ 	.short	(.L_35 - .L_34)
.L_34:
        /*004c*/ 	.word	0x00000000
        /*0050*/ 	.short	0x0002
        /*0052*/ 	.short	0x0010
        /*0054*/ 	.byte	0x00, 0xf0, 0x21, 0x00


	//----- nvinfo : EIATTR_KPARAM_INFO
	.align		4
.L_35:
        /*0058*/ 	.byte	0x04, 0x17
        /*005a*/ 	.short	(.L_37 - .L_36)
.L_36:
        /*005c*/ 	.word	0x00000000
        /*0060*/ 	.short	0x0001
        /*0062*/ 	.short	0x0008
        /*0064*/ 	.byte	0x00, 0xf0, 0x21, 0x00


	//----- nvinfo : EIATTR_KPARAM_INFO
	.align		4
.L_37:
        /*0068*/ 	.byte	0x04, 0x17
        /*006a*/ 	.short	(.L_39 - .L_38)
.L_38:
        /*006c*/ 	.word	0x00000000
        /*0070*/ 	.short	0x0000
        /*0072*/ 	.short	0x0000
        /*0074*/ 	.byte	0x00, 0xf0, 0x21, 0x00


	//----- nvinfo : EIATTR_SPARSE_MMA_MASK
	.align		4
.L_39:
        /*0078*/ 	.byte	0x03, 0x50
        /*007a*/ 	.short	0x8000


	//----- nvinfo : EIATTR_MAXREG_COUNT
	.align		4
        /*007c*/ 	.byte	0x03, 0x1b
        /*007e*/ 	.short	0x00ff


	//----- nvinfo : EIATTR_EXIT_INSTR_OFFSETS
	.align		4
        /*0080*/ 	.byte	0x04, 0x1c
        /*0082*/ 	.short	(.L_41 - .L_40)


	//   ....[0]....
.L_40:
        /*0084*/ 	.word	0x000021a0


	//   ....[1]....
        /*0088*/ 	.word	0x00002210


	//----- nvinfo : EIATTR_MAX_THREADS
	.align		4
.L_41:
        /*008c*/ 	.byte	0x04, 0x05
        /*008e*/ 	.short	(.L_43 - .L_42)
.L_42:
        /*0090*/ 	.word	0x00000100
        /*0094*/ 	.word	0x00000001
        /*0098*/ 	.word	0x00000001


	//----- nvinfo : EIATTR_CRS_STACK_SIZE
	.align		4
.L_43:
        /*009c*/ 	.byte	0x04, 0x1e
        /*009e*/ 	.short	(.L_45 - .L_44)
.L_44:
        /*00a0*/ 	.word	0x00000000


	//----- nvinfo : EIATTR_CBANK_PARAM_SIZE
	.align		4
.L_45:
        /*00a4*/ 	.byte	0x03, 0x19
        /*00a6*/ 	.short	0x002c


	//----- nvinfo : EIATTR_PARAM_CBANK
	.align		4
        /*00a8*/ 	.byte	0x04, 0x0a
        /*00aa*/ 	.short	(.L_47 - .L_46)
	.align		4
.L_46:
        /*00ac*/ 	.word	index@(.nv.constant0.triton_)
        /*00b0*/ 	.short	0x0210
        /*00b2*/ 	.short	0x002c


	//----- nvinfo : EIATTR_SW_WAR
	.align		4
.L_47:
        /*00b4*/ 	.byte	0x04, 0x36
        /*00b6*/ 	.short	(.L_49 - .L_48)
.L_48:
        /*00b8*/ 	.word	0x00000008
.L_49:


//--------------------- .nv.callgraph             --------------------------
	.section	.nv.callgraph,"",@"SHT_CUDA_CALLGRAPH"
	.align	4
	.sectionentsize	8
	.align		4
        /*0000*/ 	.word	0x00000000
	.align		4
        /*0004*/ 	.word	0xffffffff
	.align		4
        /*0008*/ 	.word	0x00000000
	.align		4
        /*000c*/ 	.word	0xfffffffe
	.align		4
        /*0010*/ 	.word	0x00000000
	.align		4
        /*0014*/ 	.word	0xfffffffd
	.align		4
        /*0018*/ 	.word	0x00000000
	.align		4
        /*001c*/ 	.word	0xfffffffc


//--------------------- .nv.constant4             --------------------------
	.section	.nv.constant4,"a",@progbits
	.align	8
	.align		8
.nv.constant4:
        /*0000*/ 	.dword	_$_str
	.align		8
        /*0008*/ 	.dword	_$_str_$_1
	.align		8
        /*0010*/ 	.dword	__cudart_i2opi_d
	.align		8
        /*0018*/ 	.dword	__cudart_sin_cos_coeffs


//--------------------- .text.triton_             --------------------------
	.section	.text.triton_,"ax",@progbits
	.align	128
        .global         triton_
        .type           triton_,@function
        .size           triton_,(.L_x_54 - triton_)
        .other          triton_,@"STO_CUDA_ENTRY STV_DEFAULT"
triton_:
.text.triton_:
[----:B------:R-:W0:Y:S01]  /*0000*/  LDC R1, c[0x0][0x28] ;  /* 0x00000a00ff017b82 */ /* 0x000e220000000800 */
[----:B------:R-:W1:Y:S07]  /*0010*/  S2R R11, SR_TID.X ;  /* 0x00000000000b7919 */ /* 0x000e6e0000002100 */
[----:B------:R-:W2:Y:S01]  /*0020*/  LDC.64 R6, c[0x0][0x210] ;  /* 0x00008400ff067b82 */ /* 0x000ea20000000a00 */
[----:B------:R-:W-:Y:S01]  /*0030*/  ULDC UR5, c[0x0][0x230] ;  /* 0x00008c0000057ab9 */ /* 0x000fe20000000800 */
[----:B------:R-:W-:Y:S01]  /*0040*/  ULDC UR4, c[0x0][0x238] ;  /* 0x00008e0000047ab9 */ /* 0x000fe20000000800 */
[----:B------:R-:W3:Y:S01]  /*0050*/  S2R R12, SR_CTAID.X ;  /* 0x00000000000c7919 */ /* 0x000ee20000002500 */
[----:B------:R-:W-:Y:S01]  /*0060*/  ULDC.64 UR6, c[0x0][0x208] ;  /* 0x0000820000067ab9 */ /* 0x000fe20000000a00 */
[----:B0-----:R-:W-:-:S03]  /*0070*/  VIADD R1, R1, 0xffffffd0 ;  /* 0xffffffd001017836 */ /* 0x001fc60000000000 */
[----:B------:R-:W0:Y:S01]  /*0080*/  LDC.64 R8, c[0x0][0x218] ;  /* 0x00008600ff087b82 */ /* 0x000e220000000a00 */
[----:B-1----:R-:W-:Y:S02]  /*0090*/  IMAD.SHL.U32 R11, R11, 0x2, RZ ;  /* 0x000000020b0b7824 */ /* 0x002fe400078e00ff */
[----:B---3--:R-:W-:-:S05]  /*00a0*/  IMAD.SHL.U32 R2, R12, 0x200, RZ ;  /* 0x000002000c027824 */ /* 0x008fca00078e00ff */
[----:B------:R-:W-:-:S04]  /*00b0*/  LOP3.LUT R37, R2, 0x1fe, R11, 0xf8, !PT ;  /* 0x000001fe02257812 */ /* 0x000fc800078ef80b */
[----:B------:R-:W-:Y:S02]  /*00c0*/  SHF.R.S32.HI R0, RZ, 0x1f, R37 ;  /* 0x0000001fff007819 */ /* 0x000fe40000011425 */
[----:B------:R-:W-:Y:S02]  /*00d0*/  ISETP.GE.AND P0, PT, R37, UR4, PT ;  /* 0x0000000425007c0c */ /* 0x000fe4000bf06270 */
[----:B------:R-:W-:Y:S02]  /*00e0*/  LEA.HI R10, R0, R37, RZ, 0x4 ;  /* 0x00000025000a7211 */ /* 0x000fe400078f20ff */
[----:B------:R-:W-:Y:S02]  /*00f0*/  PRMT R0, RZ, 0x7610, R0 ;  /* 0x00007610ff007816 */ /* 0x000fe40000000000 */
[----:B------:R-:W-:-:S04]  /*0100*/  SHF.R.S32.HI R38, RZ, 0x4, R10 ;  /* 0x00000004ff267819 */ /* 0x000fc8000001140a */
[C---:B------:R-:W-:Y:S01]  /*0110*/  ISETP.GE.AND P3, PT, R38.reuse, UR5, PT ;  /* 0x0000000526007c0c */ /* 0x040fe2000bf66270 */
[C---:B------:R-:W-:Y:S01]  /*0120*/  VIADD R4, R38.reuse, -UR5 ;  /* 0x8000000526047c36 */ /* 0x040fe20008000000 */
[C---:B------:R-:W-:Y:S01]  /*0130*/  ISETP.GE.AND P2, PT, R38.reuse, UR5, !P0 ;  /* 0x0000000526007c0c */ /* 0x040fe2000c746270 */
[----:B------:R-:W-:Y:S01]  /*0140*/  IMAD R3, R38, 0x3, RZ ;  /* 0x0000000326037824 */ /* 0x000fe200078e02ff */
[----:B------:R-:W-:Y:S01]  /*0150*/  ISETP.LT.AND P1, PT, R37, UR4, !P3 ;  /* 0x0000000425007c0c */ /* 0x000fe2000df21270 */
[----:B------:R-:W-:Y:S01]  /*0160*/  IMAD R5, R4, 0x3, RZ ;  /* 0x0000000304057824 */ /* 0x000fe200078e02ff */
[----:B------:R-:W-:Y:S01]  /*0170*/  LOP3.LUT R10, R10, 0xfffffff0, RZ, 0xc0, !PT ;  /* 0xfffffff00a0a7812 */ /* 0x000fe200078ec0ff */
[----:B--2---:R-:W-:Y:S01]  /*0180*/  IMAD.WIDE R6, R3, 0x2, R6 ;  /* 0x0000000203067825 */ /* 0x004fe200078e0206 */
[----:B------:R-:W-:Y:S01]  /*0190*/  PRMT R3, RZ, 0x7610, R3 ;  /* 0x00007610ff037816 */ /* 0x000fe20000000003 */
[----:B------:R-:W-:Y:S02]  /*01a0*/  ULDC UR4, c[0x0][0x234] ;  /* 0x00008d0000047ab9 */ /* 0x000fe40000000800 */
[----:B0-----:R-:W-:Y:S01]  /*01b0*/  IMAD.WIDE R8, R5, 0x2, R8 ;  /* 0x0000000205087825 */ /* 0x001fe200078e0208 */
[----:B------:R-:W-:-:S02]  /*01c0*/  PRMT R5, RZ, 0x7610, R5 ;  /* 0x00007610ff057816 */ /* 0x000fc40000000005 */
[----:B------:R-:W-:-:S03]  /*01d0*/  PRMT R4, RZ, 0x7610, R4 ;  /* 0x00007610ff047816 */ /* 0x000fc60000000004 */
[----:B------:R-:W2:Y:S04]  /*01e0*/  @P1 LDG.E.EL.U16 R3, desc[UR6][R6.64] ;  /* 0x0000000606031981 */ /* 0x000ea8000c2e1500 */
[----:B------:R-:W3:Y:S04]  /*01f0*/  @P2 LDG.E.EL.U16 R5, desc[UR6][R8.64] ;  /* 0x0000000608052981 */ /* 0x000ee8000c2e1500 */
[----:B------:R-:W4:Y:S04]  /*0200*/  @P2 LDG.E.EL.U16 R4, desc[UR6][R8.64] ;  /* 0x0000000608042981 */ /* 0x000f28000c2e1500 */
[----:B------:R0:W5:Y:S01]  /*0210*/  @P1 LDG.E.EL.U16 R0, desc[UR6][R6.64] ;  /* 0x0000000606001981 */ /* 0x000162000c2e1500 */
[----:B------:R-:W-:Y:S01]  /*0220*/  IMAD.IADD R37, R37, 0x1, -R10 ;  /* 0x0000000125257824 */ /* 0x000fe200078e0a0a */
[----:B------:R-:W-:-:S02]  /*0230*/  SHF.R.S32.HI R12, RZ, 0x16, R12 ;  /* 0x00000016ff0c7819 */ /* 0x000fc4000001140c */
[----:B------:R-:W-:Y:S02]  /*0240*/  LOP3.LUT R2, R2, 0xe, R11, 0xf8, !PT ;  /* 0x0000000e02027812 */ /* 0x000fe400078ef80b */
[----:B------:R-:W-:Y:S02]  /*0250*/  PRMT R10, R37, 0x8880, RZ ;  /* 0x00008880250a7816 */ /* 0x000fe400000000ff */
[----:B------:R-:W-:Y:S02]  /*0260*/  LOP3.LUT R2, R2, 0x1, RZ, 0xfc, !PT ;  /* 0x0000000102027812 */ /* 0x000fe400078efcff */
[----:B0-----:R-:W-:Y:S01]  /*0270*/  SGXT R7, R12, 0x1 ;  /* 0x000000010c07781a */ /* 0x001fe20000000200 */
[----:B------:R-:W-:-:S03]  /*0280*/  IMAD.MOV.U32 R6, RZ, RZ, R10 ;  /* 0x000000ffff067224 */ /* 0x000fc600078e000a */
[----:B------:R-:W-:Y:S02]  /*0290*/  LEA.HI R7, R7, R2, RZ, 0x4 ;  /* 0x0000000207077211 */ /* 0x000fe400078f20ff */
[----:B------:R-:W-:Y:S02]  /*02a0*/  SHF.R.S32.HI R6, RZ, 0x1, R6 ;  /* 0x00000001ff067819 */ /* 0x000fe40000011406 */
[----:B------:R-:W-:Y:S02]  /*02b0*/  LOP3.LUT R7, R7, 0xfe10, RZ, 0xc0, !PT ;  /* 0x0000fe1007077812 */ /* 0x000fe400078ec0ff */
[----:B------:R-:W-:-:S03]  /*02c0*/  PRMT R8, R6, 0x9910, RZ ;  /* 0x0000991006087816 */ /* 0x000fc600000000ff */
[----:B------:R-:W-:Y:S02]  /*02d0*/  IMAD.IADD R7, R2, 0x1, -R7 ;  /* 0x0000000102077824 */ /* 0x000fe400078e0a07 */
[----:B------:R-:W-:-:S03]  /*02e0*/  IMAD.SHL.U32 R8, R8, 0x2, RZ ;  /* 0x0000000208087824 */ /* 0x000fc600078e00ff */
[----:B------:R-:W-:Y:S01]  /*02f0*/  LOP3.LUT R2, R7, 0x80, RZ, 0xc0, !PT ;  /* 0x0000008007027812 */ /* 0x000fe200078ec0ff */
[----:B------:R-:W0:Y:S03]  /*0300*/  I2F.F64 R30, R8 ;  /* 0x00000008001e7312 */ /* 0x000e260000201c00 */
[----:B------:R-:W-:-:S04]  /*0310*/  LEA.HI R2, R2, R7, RZ, 0x19 ;  /* 0x0000000702027211 */ /* 0x000fc800078fc8ff */
[----:B------:R-:W-:Y:S01]  /*0320*/  PRMT R7, R2, 0x8880, RZ ;  /* 0x0000888002077816 */ /* 0x000fe200000000ff */
[----:B------:R-:W1:Y:S03]  /*0330*/  I2F.F64 R10, UR4 ;  /* 0x00000004000a7d12 */ /* 0x000e660008201c00 */
[----:B------:R-:W-:Y:S01]  /*0340*/  SHF.R.S32.HI R7, RZ, 0x1, R7 ;  /* 0x00000001ff077819 */ /* 0x000fe20000011407 */
[----:B0-----:R-:W-:-:S03]  /*0350*/  DMUL R30, R30, 0.0625 ;  /* 0x3fb000001e1e7828 */ /* 0x001fc60000000000 */
[----:B------:R-:W-:-:S05]  /*0360*/  PRMT R32, R7, 0x9910, RZ ;  /* 0x0000991007207816 */ /* 0x000fca00000000ff */
[----:B------:R-:W-:Y:S02]  /*0370*/  IMAD.SHL.U32 R32, R32, 0x2, RZ ;  /* 0x0000000220207824 */ /* 0x000fe400078e00ff */
[----:B------:R-:W-:-:S04]  /*0380*/  SHF.R.U32.HI R7, RZ, 0x14, R31 ;  /* 0x00000014ff077819 */ /* 0x000fc8000001161f */
[----:B------:R-:W0:Y:S01]  /*0390*/  I2F.F64 R32, R32 ;  /* 0x0000002000207312 */ /* 0x000e220000201c00 */
[----:B-1----:R-:W-:Y:S01]  /*03a0*/  DADD R12, -RZ, |R10| ;  /* 0x00000000ff0c7229 */ /* 0x002fe2000000050a */
[----:B------:R-:W-:Y:S02]  /*03b0*/  ULDC UR4, c[0x0][0x20] ;  /* 0x0000080000047ab9 */ /* 0x000fe40000000800 */
[----:B------:R-:W-:Y:S01]  /*03c0*/  IADD3 R2, P4, R1, UR4, RZ ;  /* 0x0000000401027c10 */ /* 0x000fe2000ff9e0ff */
[----:B------:R-:W-:Y:S01]  /*03d0*/  ULDC UR4, c[0x0][0x24] ;  /* 0x0000090000047ab9 */ /* 0x000fe20000000800 */
[----:B------:R-:W-:Y:S05]  /*03e0*/  BSSY B0, `(.L_x_0) ;  /* 0x0000013000007945 */ /* 0x000fea0003800000 */
[----:B------:R-:W-:Y:S01]  /*03f0*/  IMAD.MOV.U32 R6, RZ, RZ, R13 ;  /* 0x000000ffff067224 */ /* 0x000fe200078e000d */
[----:B--2---:R-:W-:-:S02]  /*0400*/  SEL R3, R3, RZ, P1 ;  /* 0x000000ff03037207 */ /* 0x004fc40000800000 */
[----:B---3--:R-:W-:Y:S02]  /*0410*/  SEL R34, R5, RZ, P2 ;  /* 0x000000ff05227207 */ /* 0x008fe40001000000 */
[----:B------:R-:W-:Y:S01]  /*0420*/  SGXT.U32 R5, R7, 0xb ;  /* 0x0000000b0705781a */ /* 0x000fe20000000000 */
[----:B------:R-:W-:Y:S01]  /*0430*/  IMAD.U32 R36, R3, 0x10000, RZ ;  /* 0x0001000003247824 */ /* 0x000fe200078e00ff */
[----:B----4-:R-:W-:-:S03]  /*0440*/  SEL R4, R4, RZ, P2 ;  /* 0x000000ff04047207 */ /* 0x010fc60001000000 */
[----:B------:R-:W-:Y:S01]  /*0450*/  VIADD R3, R5, 0xfffffc0c ;  /* 0xfffffc0c05037836 */ /* 0x000fe20000000000 */
[----:B-----5:R-:W-:Y:S01]  /*0460*/  SEL R9, R0, RZ, P1 ;  /* 0x000000ff00097207 */ /* 0x020fe20000800000 */
[----:B------:R-:W-:Y:S02]  /*0470*/  IMAD.U32 R35, R4, 0x10000, RZ ;  /* 0x0001000004237824 */ /* 0x000fe400078e00ff */
[----:B------:R-:W-:Y:S01]  /*0480*/  IMAD.X R0, RZ, RZ, UR4, P4 ;  /* 0x00000004ff007e24 */ /* 0x000fe2000a0e06ff */
[CC--:B------:R-:W-:Y:S01]  /*0490*/  SHF.L.U64.HI R7, R30.reuse, R3.reuse, R31 ;  /* 0x000000031e077219 */ /* 0x0c0fe2000001021f */
[----:B------:R-:W-:Y:S01]  /*04a0*/  IMAD.U32 R9, R9, 0x10000, RZ ;  /* 0x0001000009097824 */ /* 0x000fe200078e00ff */
[----:B------:R-:W-:Y:S01]  /*04b0*/  SHF.L.U32 R8, R30, R3, RZ ;  /* 0x000000031e087219 */ /* 0x000fe200000006ff */
[----:B------:R-:W-:Y:S01]  /*04c0*/  IMAD.U32 R34, R34, 0x10000, RZ ;  /* 0x0001000022227824 */ /* 0x000fe200078e00ff */
[----:B------:R-:W-:Y:S01]  /*04d0*/  MOV R3, 0x510 ;  /* 0x0000051000037802 */ /* 0x000fe20000000f00 */
[----:B------:R-:W-:-:S02]  /*04e0*/  IMAD.MOV.U32 R5, RZ, RZ, R30 ;  /* 0x000000ffff057224 */ /* 0x000fc400078e001e */
[----:B0-----:R-:W-:-:S07]  /*04f0*/  IMAD.MOV.U32 R4, RZ, RZ, R31 ;  /* 0x000000ffff047224 */ /* 0x001fce00078e001f */
[----:B------:R-:W-:Y:S05]  /*0500*/  CALL.REL.NOINC `($triton_$__internal_accurate_pow) ;  /* 0x0000002000c87944 */ /* 0x000fea0003c00000 */
[----:B------:R-:W-:Y:S05]  /*0510*/  BSYNC B0 ;  /* 0x0000000000007941 */ /* 0x000fea0003800000 */
.L_x_0:
[----:B------:R-:W0:Y:S01]  /*0520*/  LDC R14, c[0x0][0x234] ;  /* 0x00008d00ff0e7b82 */ /* 0x000e220000000800 */
[----:B------:R-:W-:Y:S02]  /*0530*/  ISETP.GE.AND P1, PT, R11, RZ, PT ;  /* 0x000000ff0b00720c */ /* 0x000fe40003f26270 */
[----:B0-----:R-:W-:-:S13]  /*0540*/  ISETP.NE.AND P6, PT, R14, RZ, PT ;  /* 0x000000ff0e00720c */ /* 0x001fda0003fc5270 */
[----:B------:R-:W-:Y:S05]  /*0550*/  @P6 BRA `(.L_x_1) ;  /* 0x0000000000206947 */ /* 0x000fea0003800000 */
[----:B------:R-:W-:Y:S01]  /*0560*/  ISETP.NE.U32.AND P4, PT, R8, RZ, PT ;  /* 0x000000ff0800720c */ /* 0x000fe20003f85070 */
[----:B------:R-:W-:Y:S01]  /*0570*/  IMAD.MOV.U32 R4, RZ, RZ, RZ ;  /* 0x000000ffff047224 */ /* 0x000fe200078e00ff */
[----:B------:R-:W-:Y:S02]  /*0580*/  ISETP.GE.AND P2, PT, R31, RZ, PT ;  /* 0x000000ff1f00720c */ /* 0x000fe40003f46270 */
[----:B------:R-:W-:-:S13]  /*0590*/  ISETP.NE.AND.EX P4, PT, R7, -0x80000000, PT, P4 ;  /* 0x800000000700780c */ /* 0x000fda0003f85340 */
[----:B------:R-:W-:-:S06]  /*05a0*/  DSETP.NEU.AND P4, PT, |R30|, 0.5, !P4 ;  /* 0x3fe000001e00742a */ /* 0x000fcc000678d200 */
[----:B------:R-:W-:-:S04]  /*05b0*/  SEL R5, R11, RZ, P4 ;  /* 0x000000ff0b057207 */ /* 0x000fc80002000000 */
[----:B------:R-:W-:Y:S01]  /*05c0*/  @!P2 LOP3.LUT R5, R5, 0x7ff00000, RZ, 0xfc, !PT ;  /* 0x7ff000000505a812 */ /* 0x000fe200078efcff */
[----:B------:R-:W-:Y:S06]  /*05d0*/  BRA `(.L_x_2) ;  /* 0x00000000002c7947 */ /* 0x000fec0003800000 */
.L_x_1:
[----:B------:R-:W0:Y:S01]  /*05e0*/  FRND.F64.TRUNC R4, R30 ;  /* 0x0000001e00047313 */ /* 0x000e22000030d800 */
[----:B------:R-:W-:Y:S02]  /*05f0*/  ISETP.NE.U32.AND P2, PT, R8, RZ, PT ;  /* 0x000000ff0800720c */ /* 0x000fe40003f45070 */
[----:B------:R-:W-:Y:S02]  /*0600*/  LOP3.LUT R3, R16, 0x80000000, RZ, 0x3c, !PT ;  /* 0x8000000010037812 */ /* 0x000fe400078e3cff */
[----:B------:R-:W-:-:S04]  /*0610*/  ISETP.NE.AND.EX P2, PT, R7, -0x80000000, PT, P2 ;  /* 0x800000000700780c */ /* 0x000fc80003f45320 */
[----:B------:R-:W-:Y:S02]  /*0620*/  @!P1 FSEL R16, R3, R16, !P2 ;  /* 0x0000001003109208 */ /* 0x000fe40005000000 */
[----:B------:R-:W-:Y:S01]  /*0630*/  PLOP3.LUT P4, PT, P2, PT, PT, 0x8, 0x0 ;  /* 0x000000000000781c */ /* 0x000fe2000178e170 */
[----:B0-----:R-:W-:-:S06]  /*0640*/  DSETP.NEU.AND P5, PT, R4, R30, PT ;  /* 0x0000001e0400722a */ /* 0x001fcc0003fad000 */
[----:B------:R-:W-:Y:S02]  /*0650*/  @!P1 FSEL R6, R6, RZ, !P5 ;  /* 0x000000ff06069208 */ /* 0x000fe40006800000 */
[----:B------:R-:W-:-:S03]  /*0660*/  @!P1 FSEL R16, R16, -QNAN , !P5 ;  /* 0xfff8000010109808 */ /* 0x000fc60006800000 */
[----:B------:R-:W-:Y:S02]  /*0670*/  IMAD.MOV.U32 R4, RZ, RZ, R6 ;  /* 0x000000ffff047224 */ /* 0x000fe400078e0006 */
[----:B------:R-:W-:-:S07]  /*0680*/  IMAD.MOV.U32 R5, RZ, RZ, R16 ;  /* 0x000000ffff057224 */ /* 0x000fce00078e0010 */
.L_x_2:
[C---:B------:R-:W-:Y:S01]  /*0690*/  DADD R6, R10.reuse, R30 ;  /* 0x000000000a067229 */ /* 0x040fe2000000001e */
[----:B------:R-:W-:Y:S01]  /*06a0*/  BSSY B0, `(.L_x_3) ;  /* 0x0000028000007945 */ /* 0x000fe20003800000 */
[----:B------:R-:W-:Y:S01]  /*06b0*/  DSETP.NAN.AND P2, PT, |R10|, |R10|, PT ;  /* 0x4000000a0a00722a */ /* 0x000fe20003f48200 */
[----:B------:R-:W-:Y:S01]  /*06c0*/  IMAD.MOV.U32 R12, RZ, RZ, R4 ;  /* 0x000000ffff0c7224 */ /* 0x000fe200078e0004 */
[----:B------:R-:W-:Y:S01]  /*06d0*/  DMUL R32, R32, 0.0625 ;  /* 0x3fb0000020207828 */ /* 0x000fe20000000000 */
[----:B------:R-:W-:-:S05]  /*06e0*/  IMAD.MOV.U32 R13, RZ, RZ, R5 ;  /* 0x000000ffff0d7224 */ /* 0x000fca00078e0005 */
[----:B------:R-:W-:-:S04]  /*06f0*/  LOP3.LUT R3, R7, 0x7ff00000, RZ, 0xc0, !PT ;  /* 0x7ff0000007037812 */ /* 0x000fc800078ec0ff */
[----:B------:R-:W-:-:S13]  /*0700*/  ISETP.NE.AND P5, PT, R3, 0x7ff00000, PT ;  /* 0x7ff000000300780c */ /* 0x000fda0003fa5270 */
[----:B------:R-:W-:Y:S05]  /*0710*/  @P5 BRA `(.L_x_4) ;  /* 0x0000000000805947 */ /* 0x000fea0003800000 */
[----:B------:R-:W-:Y:S02]  /*0720*/  IMAD.MOV.U32 R12, RZ, RZ, R6 ;  /* 0x000000ffff0c7224 */ /* 0x000fe400078e0006 */
[----:B------:R-:W-:Y:S01]  /*0730*/  IMAD.MOV.U32 R13, RZ, RZ, R7 ;  /* 0x000000ffff0d7224 */ /* 0x000fe200078e0007 */
[----:B------:R-:W-:Y:S06]  /*0740*/  @P2 BRA `(.L_x_4) ;  /* 0x0000000000742947 */ /* 0x000fec0003800000 */
[----:B------:R-:W-:Y:S01]  /*0750*/  DSETP.NAN.AND P5, PT, |R30|, |R30|, PT ;  /* 0x4000001e1e00722a */ /* 0x000fe20003fa8200 */
[----:B------:R-:W-:Y:S02]  /*0760*/  IMAD.MOV.U32 R12, RZ, RZ, R6 ;  /* 0x000000ffff0c7224 */ /* 0x000fe400078e0006 */
[----:B------:R-:W-:-:S11]  /*0770*/  IMAD.MOV.U32 R13, RZ, RZ, R7 ;  /* 0x000000ffff0d7224 */ /* 0x000fd600078e0007 */
[----:B------:R-:W-:Y:S05]  /*0780*/  @P5 BRA `(.L_x_4) ;  /* 0x0000000000645947 */ /* 0x000fea0003800000 */
[----:B------:R-:W-:Y:S02]  /*0790*/  ISETP.NE.AND P5, PT, R30, RZ, PT ;  /* 0x000000ff1e00720c */ /* 0x000fe40003fa5270 */
[----:B------:R-:W-:-:S04]  /*07a0*/  LOP3.LUT R3, R31, 0x7fffffff, RZ, 0xc0, !PT ;  /* 0x7fffffff1f037812 */ /* 0x000fc800078ec0ff */
[----:B------:R-:W-:-:S13]  /*07b0*/  ISETP.EQ.AND P5, PT, R3, 0x7ff00000, !P5 ;  /* 0x7ff000000300780c */ /* 0x000fda0006fa2270 */
[----:B------:R-:W-:Y:S05]  /*07c0*/  @!P5 BRA `(.L_x_5) ;  /* 0x000000000020d947 */ /* 0x000fea0003800000 */
[----:B------:R-:W-:Y:S01]  /*07d0*/  ISETP.GE.AND P4, PT, R31, RZ, PT ;  /* 0x000000ff1f00720c */ /* 0x000fe20003f86270 */
[----:B------:R-:W-:-:S06]  /*07e0*/  DSETP.GT.AND P5, PT, |R10|, 1, PT ;  /* 0x3ff000000a00742a */ /* 0x000fcc0003fa4200 */
[----:B------:R-:W-:Y:S02]  /*07f0*/  SEL R12, RZ, 0x7ff00000, !P5 ;  /* 0x7ff00000ff0c7807 */ /* 0x000fe40006800000 */
[----:B------:R-:W-:-:S04]  /*0800*/  ISETP.NE.AND P5, PT, R14, -0x1, PT ;  /* 0xffffffff0e00780c */ /* 0x000fc80003fa5270 */
[----:B------:R-:W-:-:S04]  /*0810*/  @!P4 LOP3.LUT R12, R12, 0x7ff00000, RZ, 0x3c, !PT ;  /* 0x7ff000000c0cc812 */ /* 0x000fc800078e3cff */
[----:B------:R-:W-:Y:S01]  /*0820*/  SEL R13, R12, 0x3ff00000, P5 ;  /* 0x3ff000000c0d7807 */ /* 0x000fe20002800000 */
[----:B------:R-:W-:Y:S01]  /*0830*/  IMAD.MOV.U32 R12, RZ, RZ, RZ ;  /* 0x000000ffff0c7224 */ /* 0x000fe200078e00ff */
[----:B------:R-:W-:Y:S06]  /*0840*/  BRA `(.L_x_4) ;  /* 0x0000000000347947 */ /* 0x000fec0003800000 */
.L_x_5:
[----:B------:R-:W-:Y:S01]  /*0850*/  ISETP.NE.AND P5, PT, R10, RZ, PT ;  /* 0x000000ff0a00720c */ /* 0x000fe20003fa5270 */
[----:B------:R-:W-:Y:S01]  /*0860*/  IMAD.MOV.U32 R12, RZ, RZ, R4 ;  /* 0x000000ffff0c7224 */ /* 0x000fe200078e0004 */
[----:B------:R-:W-:Y:S01]  /*0870*/  LOP3.LUT R6, R11, 0x7fffffff, RZ, 0xc0, !PT ;  /* 0x7fffffff0b067812 */ /* 0x000fe200078ec0ff */
[----:B------:R-:W-:-:S03]  /*0880*/  IMAD.MOV.U32 R13, RZ, RZ, R5 ;  /* 0x000000ffff0d7224 */ /* 0x000fc600078e0005 */
[----:B------:R-:W-:-:S13]  /*0890*/  ISETP.EQ.AND P5, PT, R6, 0x7ff00000, !P5 ;  /* 0x7ff000000600780c */ /* 0x000fda0006fa2270 */
[----:B------:R-:W-:Y:S05]  /*08a0*/  @!P5 BRA `(.L_x_4) ;  /* 0x00000000001cd947 */ /* 0x000fea0003800000 */
[----:B------:R-:W-:Y:S01]  /*08b0*/  ISETP.GE.AND P5, PT, R31, RZ, PT ;  /* 0x000000ff1f00720c */ /* 0x000fe20003fa6270 */
[----:B------:R-:W-:-:S03]  /*08c0*/  IMAD.MOV.U32 R12, RZ, RZ, RZ ;  /* 0x000000ffff0c7224 */ /* 0x000fc600078e00ff */
[----:B------:R-:W-:Y:S02]  /*08d0*/  SEL R13, RZ, 0x7ff00000, !P5 ;  /* 0x7ff00000ff0d7807 */ /* 0x000fe40006800000 */
[----:B------:R-:W-:-:S03]  /*08e0*/  ISETP.NE.AND P5, PT, R3, 0x3fe00000, PT ;  /* 0x3fe000000300780c */ /* 0x000fc60003fa5270 */
[----:B------:R-:W-:-:S05]  /*08f0*/  VIADD R4, R13, 0x80000000 ;  /* 0x800000000d047836 */ /* 0x000fca0000000000 */
[----:B------:R-:W-:-:S04]  /*0900*/  SEL R4, R4, R13, P5 ;  /* 0x0000000d04047207 */ /* 0x000fc80002800000 */
[----:B------:R-:W-:-:S07]  /*0910*/  @!P1 SEL R13, R4, R13, P4 ;  /* 0x0000000d040d9207 */ /* 0x000fce0002000000 */
.L_x_4:
[----:B------:R-:W-:Y:S05]  /*0920*/  BSYNC B0 ;  /* 0x0000000000007941 */ /* 0x000fea0003800000 */
.L_x_3:
[----:B------:R-:W-:Y:S01]  /*0930*/  SHF.R.U32.HI R3, RZ, 0x14, R33 ;  /* 0x00000014ff037819 */ /* 0x000fe20000011621 */
[----:B------:R-:W-:Y:S01]  /*0940*/  DADD R4, -RZ, |R10| ;  /* 0x00000000ff047229 */ /* 0x000fe2000000050a */
[----:B------:R-:W-:Y:S01]  /*0950*/  BSSY B0, `(.L_x_6) ;  /* 0x0000011000007945 */ /* 0x000fe20003800000 */
[----:B------:R-:W-:Y:S01]  /*0960*/  DSETP.NEU.AND P4, PT, R30, RZ, PT ;  /* 0x000000ff1e00722a */ /* 0x000fe20003f8d000 */
[----:B------:R-:W-:Y:S02]  /*0970*/  SGXT.U32 R3, R3, 0xb ;  /* 0x0000000b0303781a */ /* 0x000fe40000000000 */
[----:B------:R-:W-:Y:S02]  /*0980*/  FSEL R34, R9, R34, !P3 ;  /* 0x0000002209227208 */ /* 0x000fe40005800000 */
[----:B------:R-:W-:Y:S01]  /*0990*/  FSEL R31, R36, R35, !P3 ;  /* 0x00000023241f7208 */ /* 0x000fe20005800000 */
[----:B------:R-:W-:Y:S01]  /*09a0*/  VIADD R3, R3, 0xfffffc0c ;  /* 0xfffffc0c03037836 */ /* 0x000fe20000000000 */
[----:B------:R-:W-:Y:S01]  /*09b0*/  FSEL R30, R12, RZ, P4 ;  /* 0x000000ff0c1e7208 */ /* 0x000fe20002000000 */
[----:B------:R-:W-:Y:S01]  /*09c0*/  IMAD.MOV.U32 R12, RZ, RZ, R4 ;  /* 0x000000ffff0c7224 */ /* 0x000fe200078e0004 */
[----:B------:R-:W-:Y:S01]  /*09d0*/  ISETP.NE.AND P3, PT, R14, 0x1, PT ;  /* 0x000000010e00780c */ /* 0x000fe20003f65270 */
[----:B------:R-:W-:Y:S01]  /*09e0*/  IMAD.MOV.U32 R6, RZ, RZ, R5 ;  /* 0x000000ffff067224 */ /* 0x000fe200078e0005 */
[CCC-:B------:R-:W-:Y:S01]  /*09f0*/  SHF.L.U64.HI R7, R32.reuse, R3.reuse, R33.reuse ;  /* 0x0000000320077219 */ /* 0x1c0fe20000010221 */
[----:B------:R-:W-:Y:S01]  /*0a00*/  IMAD.MOV.U32 R5, RZ, RZ, R32 ;  /* 0x000000ffff057224 */ /* 0x000fe200078e0020 */
[----:B------:R-:W-:Y:S01]  /*0a10*/  SHF.L.U32 R8, R32, R3, RZ ;  /* 0x0000000320087219 */ /* 0x000fe200000006ff */
[----:B------:R-:W-:Y:S01]  /*0a20*/  IMAD.MOV.U32 R4, RZ, RZ, R33 ;  /* 0x000000ffff047224 */ /* 0x000fe200078e0021 */
[----:B------:R-:W-:-:S02]  /*0a30*/  FSEL R9, R13, 1.875, P4 ;  /* 0x3ff000000d097808 */ /* 0x000fc40002000000 */
[----:B------:R-:W-:-:S07]  /*0a40*/  MOV R3, 0xa60 ;  /* 0x00000a6000037802 */ /* 0x000fce0000000f00 */
[----:B------:R-:W-:Y:S05]  /*0a50*/  CALL.REL.NOINC `($triton_$__internal_accurate_pow) ;  /* 0x0000001c00747944 */ /* 0x000fea0003c00000 */
[----:B------:R-:W-:Y:S05]  /*0a60*/  BSYNC B0 ;  /* 0x0000000000007941 */ /* 0x000fea0003800000 */
.L_x_6:
[----:B------:R-:W-:Y:S01]  /*0a70*/  IMAD.MOV.U32 R15, RZ, RZ, R16 ;  /* 0x000000ffff0f7224 */ /* 0x000fe200078e0010 */
[----:B------:R-:W-:Y:S06]  /*0a80*/  @P6 BRA `(.L_x_7) ;  /* 0x0000000000206947 */ /* 0x000fec0003800000 */
        /* <DEDUP_REMOVED lines=8> */
.L_x_7:
        /* <DEDUP_REMOVED lines=9> */
[----:B------:R-:W-:-:S07]  /*0ba0*/  IMAD.MOV.U32 R14, RZ, RZ, R6 ;  /* 0x000000ffff0e7224 */ /* 0x000fce00078e0006 */
.L_x_8:
[----:B------:R-:W-:Y:S01]  /*0bb0*/  DADD R16, R10, R32 ;  /* 0x000000000a107229 */ /* 0x000fe20000000020 */
[----:B------:R0:W0:Y:S01]  /*0bc0*/  F2F.F64.F32 R6, R34 ;  /* 0x0000002200067310 */ /* 0x0000220000201800 */
[----:B------:R-:W-:Y:S01]  /*0bd0*/  BSSY B0, `(.L_x_9) ;  /* 0x000002a000007945 */ /* 0x000fe20003800000 */
[----:B------:R-:W-:Y:S01]  /*0be0*/  FSEL R13, R9, 1.875, P3 ;  /* 0x3ff00000090d7808 */ /* 0x000fe20001800000 */
[----:B------:R-:W-:Y:S01]  /*0bf0*/  IMAD.MOV.U32 R8, RZ, RZ, R14 ;  /* 0x000000ffff087224 */ /* 0x000fe200078e000e */
[----:B------:R-:W-:Y:S01]  /*0c00*/  FSEL R12, R30, RZ, P3 ;  /* 0x000000ff1e0c7208 */ /* 0x000fe20001800000 */
[----:B------:R-:W-:-:S03]  /*0c10*/  IMAD.MOV.U32 R9, RZ, RZ, R15 ;  /* 0x000000ffff097224 */ /* 0x000fc600078e000f */
[----:B------:R0:W0:Y:S01]  /*0c20*/  F2F.F64.F32 R4, R31 ;  /* 0x0000001f00047310 */ /* 0x0000220000201800 */
[----:B------:R-:W-:-:S04]  /*0c30*/  LOP3.LUT R3, R17, 0x7ff00000, RZ, 0xc0, !PT ;  /* 0x7ff0000011037812 */ /* 0x000fc800078ec0ff */
[----:B------:R-:W-:-:S13]  /*0c40*/  ISETP.NE.AND P5, PT, R3, 0x7ff00000, PT ;  /* 0x7ff000000300780c */ /* 0x000fda0003fa5270 */
[----:B0-----:R-:W-:Y:S05]  /*0c50*/  @P5 BRA `(.L_x_10) ;  /* 0x0000000000845947 */ /* 0x001fea0003800000 */
        /* <DEDUP_REMOVED lines=11> */
[----:B------:R-:W0:Y:S01]  /*0d10*/  LDC R3, c[0x0][0x234] ;  /* 0x00008d00ff037b82 */ /* 0x000e220000000800 */
[----:B------:R-:W-:Y:S01]  /*0d20*/  ISETP.GE.AND P2, PT, R33, RZ, PT ;  /* 0x000000ff2100720c */ /* 0x000fe20003f46270 */
[----:B------:R-:W-:-:S06]  /*0d30*/  DSETP.GT.AND P1, PT, |R10|, 1, PT ;  /* 0x3ff000000a00742a */ /* 0x000fcc0003f24200 */
[----:B------:R-:W-:-:S06]  /*0d40*/  SEL R8, RZ, 0x7ff00000, !P1 ;  /* 0x7ff00000ff087807 */ /* 0x000fcc0004800000 */
[----:B------:R-:W-:Y:S02]  /*0d50*/  @!P2 LOP3.LUT R8, R8, 0x7ff00000, RZ, 0x3c, !PT ;  /* 0x7ff000000808a812 */ /* 0x000fe400078e3cff */
[----:B0-----:R-:W-:-:S04]  /*0d60*/  ISETP.NE.AND P1, PT, R3, -0x1, PT ;  /* 0xffffffff0300780c */ /* 0x001fc80003f25270 */
[----:B------:R-:W-:Y:S01]  /*0d70*/  SEL R9, R8, 0x3ff00000, P1 ;  /* 0x3ff0000008097807 */ /* 0x000fe20000800000 */
[----:B------:R-:W-:Y:S01]  /*0d80*/  IMAD.MOV.U32 R8, RZ, RZ, RZ ;  /* 0x000000ffff087224 */ /* 0x000fe200078e00ff */
[----:B------:R-:W-:Y:S07]  /*0d90*/  BRA `(.L_x_10) ;  /* 0x0000000000347947 */ /* 0x000fee0003800000 */
.L_x_11:
[----:B------:R-:W-:Y:S01]  /*0da0*/  ISETP.NE.AND P2, PT, R10, RZ, PT ;  /* 0x000000ff0a00720c */ /* 0x000fe20003f45270 */
[----:B------:R-:W-:Y:S01]  /*0db0*/  IMAD.MOV.U32 R8, RZ, RZ, R14 ;  /* 0x000000ffff087224 */ /* 0x000fe200078e000e */
[----:B------:R-:W-:Y:S01]  /*0dc0*/  LOP3.LUT R10, R11, 0x7fffffff, RZ, 0xc0, !PT ;  /* 0x7fffffff0b0a7812 */ /* 0x000fe200078ec0ff */
[----:B------:R-:W-:-:S03]  /*0dd0*/  IMAD.MOV.U32 R9, RZ, RZ, R15 ;  /* 0x000000ffff097224 */ /* 0x000fc600078e000f */
[----:B------:R-:W-:-:S13]  /*0de0*/  ISETP.EQ.AND P2, PT, R10, 0x7ff00000, !P2 ;  /* 0x7ff000000a00780c */ /* 0x000fda0005742270 */
[----:B------:R-:W-:Y:S05]  /*0df0*/  @!P2 BRA `(.L_x_10) ;  /* 0x00000000001ca947 */ /* 0x000fea0003800000 */
[----:B------:R-:W-:-:S04]  /*0e00*/  ISETP.GE.AND P2, PT, R33, RZ, PT ;  /* 0x000000ff2100720c */ /* 0x000fc80003f46270 */
[----:B------:R-:W-:Y:S02]  /*0e10*/  SEL R9, RZ, 0x7ff00000, !P2 ;  /* 0x7ff00000ff097807 */ /* 0x000fe40005000000 */
[----:B------:R-:W-:-:S03]  /*0e20*/  ISETP.NE.AND P2, PT, R3, 0x3fe00000, PT ;  /* 0x3fe000000300780c */ /* 0x000fc60003f45270 */
[----:B------:R-:W-:-:S05]  /*0e30*/  VIADD R8, R9, 0x80000000 ;  /* 0x8000000009087836 */ /* 0x000fca0000000000 */
[----:B------:R-:W-:-:S04]  /*0e40*/  SEL R8, R8, R9, P2 ;  /* 0x0000000908087207 */ /* 0x000fc80001000000 */
[----:B------:R-:W-:Y:S01]  /*0e50*/  @!P1 SEL R9, R8, R9, P4 ;  /* 0x0000000908099207 */ /* 0x000fe20002000000 */
[----:B------:R-:W-:-:S07]  /*0e60*/  IMAD.MOV.U32 R8, RZ, RZ, RZ ;  /* 0x000000ffff087224 */ /* 0x000fce00078e00ff */
.L_x_10:
[----:B------:R-:W-:Y:S05]  /*0e70*/  BSYNC B0 ;  /* 0x0000000000007941 */ /* 0x000fea0003800000 */
.L_x_9:
[----:B------:R-:W0:Y:S01]  /*0e80*/  MUFU.RCP64H R11, R13 ;  /* 0x0000000d000b7308 */ /* 0x000e220000001800 */
[----:B------:R-:W-:Y:S01]  /*0e90*/  IMAD.MOV.U32 R10, RZ, RZ, 0x1 ;  /* 0x00000001ff0a7424 */ /* 0x000fe200078e00ff */
[----:B------:R-:W-:Y:S01]  /*0ea0*/  DSETP.NEU.AND P1, PT, R32, RZ, PT ;  /* 0x000000ff2000722a */ /* 0x000fe20003f2d000 */
[----:B------:R-:W-:Y:S01]  /*0eb0*/  ULDC UR5, c[0x0][0x20] ;  /* 0x0000080000057ab9 */ /* 0x000fe20000000800 */
[----:B------:R-:W-:Y:S01]  /*0ec0*/  UMOV UR4, URZ ;  /* 0x0000003f00047c82 */ /* 0x000fe20008000000 */
[----:B------:R-:W-:Y:S01]  /*0ed0*/  VIADD R35, R2, -UR5 ;  /* 0x8000000502237c36 */ /* 0x000fe20008000000 */
[----:B------:R-:W-:Y:S01]  /*0ee0*/  UMOV UR5, 0x3ff00000 ;  /* 0x3ff0000000057882 */ /* 0x000fe20000000000 */
[----:B------:R-:W-:Y:S01]  /*0ef0*/  BSSY B0, `(.L_x_12) ;  /* 0x0000016000007945 */ /* 0x000fe20003800000 */
[----:B------:R-:W-:Y:S02]  /*0f00*/  FSEL R8, R8, RZ, P1 ;  /* 0x000000ff08087208 */ /* 0x000fe40000800000 */
[----:B------:R-:W-:-:S02]  /*0f10*/  FSEL R9, R9, 1.875, P1 ;  /* 0x3ff0000009097808 */ /* 0x000fc40000800000 */
[----:B------:R-:W-:Y:S02]  /*0f20*/  FSEL R8, R8, RZ, P3 ;  /* 0x000000ff08087208 */ /* 0x000fe40001800000 */
[----:B------:R-:W-:Y:S01]  /*0f30*/  FSEL R9, R9, 1.875, P3 ;  /* 0x3ff0000009097808 */ /* 0x000fe20001800000 */
[----:B0-----:R-:W-:-:S08]  /*0f40*/  DFMA R14, -R12, R10, 1 ;  /* 0x3ff000000c0e742b */ /* 0x001fd0000000010a */
[----:B------:R-:W-:-:S08]  /*0f50*/  DFMA R14, R14, R14, R14 ;  /* 0x0000000e0e0e722b */ /* 0x000fd0000000000e */
[----:B------:R-:W-:-:S08]  /*0f60*/  DFMA R14, R10, R14, R10 ;  /* 0x0000000e0a0e722b */ /* 0x000fd0000000000a */
[----:B------:R-:W-:-:S08]  /*0f70*/  DFMA R10, -R12, R14, 1 ;  /* 0x3ff000000c0a742b */ /* 0x000fd0000000010e */
[----:B------:R-:W-:-:S08]  /*0f80*/  DFMA R10, R14, R10, R14 ;  /* 0x0000000a0e0a722b */ /* 0x000fd0000000000e */
[----:B------:R-:W-:-:S08]  /*0f90*/  DMUL R14, R10, 1 ;  /* 0x3ff000000a0e7828 */ /* 0x000fd00000000000 */
[----:B------:R-:W-:-:S08]  /*0fa0*/  DFMA R16, -R12, R14, 1 ;  /* 0x3ff000000c10742b */ /* 0x000fd0000000010e */
[----:B------:R-:W-:-:S10]  /*0fb0*/  DFMA R14, R10, R16, R14 ;  /* 0x000000100a0e722b */ /* 0x000fd4000000000e */
[----:B------:R-:W-:-:S05]  /*0fc0*/  FFMA R3, RZ, R13, R15 ;  /* 0x0000000dff037223 */ /* 0x000fca000000000f */
[----:B------:R-:W-:-:S13]  /*0fd0*/  FSETP.GT.AND P1, PT, |R3|, 1.469367938527859385e-39, PT ;  /* 0x001000000300780b */ /* 0x000fda0003f24200 */
[----:B------:R-:W-:Y:S05]  /*0fe0*/  @P1 BRA `(.L_x_13) ;  /* 0x0000000000181947 */ /* 0x000fea0003800000 */
[----:B------:R-:W-:Y:S01]  /*0ff0*/  IMAD.MOV.U32 R16, RZ, RZ, R12 ;  /* 0x000000ffff107224 */ /* 0x000fe200078e000c */
[----:B------:R-:W-:Y:S01]  /*1000*/  MOV R20, 0x1030 ;  /* 0x0000103000147802 */ /* 0x000fe20000000f00 */
[----:B------:R-:W-:-:S07]  /*1010*/  IMAD.MOV.U32 R17, RZ, RZ, R13 ;  /* 0x000000ffff117224 */ /* 0x000fce00078e000d */
[----:B------:R-:W-:Y:S05]  /*1020*/  CALL.REL.NOINC `($__internal_0_$__cuda_sm20_div_rn_f64_full) ;  /* 0x00000010007c7944 */ /* 0x000fea0003c00000 */
[----:B------:R-:W-:Y:S02]  /*1030*/  IMAD.MOV.U32 R14, RZ, RZ, R16 ;  /* 0x000000ffff0e7224 */ /* 0x000fe400078e0010 */
[----:B------:R-:W-:-:S07]  /*1040*/  IMAD.MOV.U32 R15, RZ, RZ, R17 ;  /* 0x000000ffff0f7224 */ /* 0x000fce00078e0011 */
.L_x_13:
[----:B------:R-:W-:Y:S05]  /*1050*/  BSYNC B0 ;  /* 0x0000000000007941 */ /* 0x000fea0003800000 */
.L_x_12:
[----:B------:R-:W0:Y:S01]  /*1060*/  MUFU.RCP64H R11, R9 ;  /* 0x00000009000b7308 */ /* 0x000e220000001800 */
[----:B------:R-:W-:Y:S01]  /*1070*/  IMAD.MOV.U32 R10, RZ, RZ, 0x1 ;  /* 0x00000001ff0a7424 */ /* 0x000fe200078e00ff */
[----:B------:R-:W-:Y:S05]  /*1080*/  BSSY B0, `(.L_x_14) ;  /* 0x0000010000007945 */ /* 0x000fea0003800000 */
        /* <DEDUP_REMOVED lines=15> */
.L_x_15:
[----:B------:R-:W-:Y:S05]  /*1180*/  BSYNC B0 ;  /* 0x0000000000007941 */ /* 0x000fea0003800000 */
.L_x_14:
[----:B------:R-:W-:Y:S01]  /*1190*/  DMUL R14, R6, R14 ;  /* 0x0000000e060e7228 */ /* 0x000fe20000000000 */
[----:B------:R-:W-:Y:S01]  /*11a0*/  UMOV UR4, 0x6dc9c883 ;  /* 0x6dc9c88300047882 */ /* 0x000fe20000000000 */
[----:B------:R-:W-:Y:S01]  /*11b0*/  UMOV UR5, 0x3fe45f30 ;  /* 0x3fe45f3000057882 */ /* 0x000fe20000000000 */
[----:B------:R-:W-:Y:S01]  /*11c0*/  BSSY B0, `(.L_x_16) ;  /* 0x0000025000007945 */ /* 0x000fe20003800000 */
[----:B------:R-:W-:-:S04]  /*11d0*/  DMUL R16, R4, R16 ;  /* 0x0000001004107228 */ /* 0x000fc80000000000 */
[----:B------:R-:W-:Y:S02]  /*11e0*/  DMUL R18, R14, UR4 ;  /* 0x000000040e127c28 */ /* 0x000fe40008000000 */
[----:B------:R-:W-:-:S04]  /*11f0*/  LOP3.LUT R3, R15, 0x7fffffff, RZ, 0xc0, !PT ;  /* 0x7fffffff0f037812 */ /* 0x000fc800078ec0ff */
[C---:B------:R-:W-:Y:S02]  /*1200*/  ISETP.EQ.AND P2, PT, R3.reuse, 0x7ff00000, PT ;  /* 0x7ff000000300780c */ /* 0x040fe40003f42270 */
[----:B------:R-:W-:Y:S02]  /*1210*/  ISETP.EQ.AND P1, PT, R3, 0x7ff00000, PT ;  /* 0x7ff000000300780c */ /* 0x000fe40003f22270 */
[----:B------:R-:W-:Y:S02]  /*1220*/  P2R R22, PR, RZ, 0x4 ;  /* 0x00000004ff167803 */ /* 0x000fe40000000000 */
[----:B------:R-:W-:-:S04]  /*1230*/  ISETP.NE.AND P2, PT, R14, RZ, PT ;  /* 0x000000ff0e00720c */ /* 0x000fc80003f45270 */
[----:B------:R-:W-:-:S09]  /*1240*/  P2R R23, PR, RZ, 0x4 ;  /* 0x00000004ff177803 */ /* 0x000fd20000000000 */
[----:B------:R-:W-:Y:S05]  /*1250*/  @!P2 BRA P1, `(.L_x_17) ;  /* 0x000000000064a947 */ /* 0x000fea0000800000 */
[----:B------:R-:W0:Y:S01]  /*1260*/  F2I.F64 R24, R18 ;  /* 0x0000001200187311 */ /* 0x000e220000301100 */
[----:B------:R-:W-:Y:S01]  /*1270*/  UMOV UR4, 0x54442d18 ;  /* 0x54442d1800047882 */ /* 0x000fe20000000000 */
[----:B------:R-:W-:Y:S01]  /*1280*/  UMOV UR5, 0x3ff921fb ;  /* 0x3ff921fb00057882 */ /* 0x000fe20000000000 */
[----:B------:R-:W-:Y:S01]  /*1290*/  DSETP.GE.AND P1, PT, |R14|, 2.14748364800000000000e+09, PT ;  /* 0x41e000000e00742a */ /* 0x000fe20003f26200 */
[----:B------:R-:W-:Y:S04]  /*12a0*/  BSSY B1, `(.L_x_18) ;  /* 0x0000012000017945 */ /* 0x000fe80003800000 */
[----:B0-----:R-:W0:Y:S01]  /*12b0*/  I2F.F64 R12, R24 ;  /* 0x00000018000c7312 */ /* 0x001e220000201c00 */
[----:B------:R1:W-:Y:S01]  /*12c0*/  STL [R35], R24 ;  /* 0x0000001823007387 */ /* 0x0003e20000100800 */
[----:B0-----:R-:W-:Y:S01]  /*12d0*/  DFMA R4, -R12, UR4, R14 ;  /* 0x000000040c047c2b */ /* 0x001fe2000800010e */
[----:B------:R-:W-:Y:S01]  /*12e0*/  UMOV UR4, 0x33145c00 ;  /* 0x33145c0000047882 */ /* 0x000fe20000000000 */
[----:B------:R-:W-:-:S06]  /*12f0*/  UMOV UR5, 0x3c91a626 ;  /* 0x3c91a62600057882 */ /* 0x000fcc0000000000 */
[----:B------:R-:W-:Y:S01]  /*1300*/  DFMA R4, -R12, UR4, R4 ;  /* 0x000000040c047c2b */ /* 0x000fe20008000104 */
[----:B------:R-:W-:Y:S01]  /*1310*/  UMOV UR4, 0x252049c0 ;  /* 0x252049c000047882 */ /* 0x000fe20000000000 */
[----:B------:R-:W-:-:S06]  /*1320*/  UMOV UR5, 0x397b839a ;  /* 0x397b839a00057882 */ /* 0x000fcc0000000000 */
[----:B------:R-:W-:Y:S01]  /*1330*/  DFMA R12, -R12, UR4, R4 ;  /* 0x000000040c0c7c2b */ /* 0x000fe20008000104 */
[----:B-1----:R-:W-:Y:S10]  /*1340*/  @!P1 BRA `(.L_x_19) ;  /* 0x00000000001c9947 */ /* 0x002ff40003800000 */
[----:B------:R-:W-:Y:S01]  /*1350*/  BSSY B2, `(.L_x_20) ;  /* 0x0000005000027945 */ /* 0x000fe20003800000 */
[----:B------:R-:W-:Y:S01]  /*1360*/  IMAD.MOV.U32 R12, RZ, RZ, R14 ;  /* 0x000000ffff0c7224 */ /* 0x000fe200078e000e */
[----:B------:R-:W-:Y:S01]  /*1370*/  MOV R4, 0x13a0 ;  /* 0x000013a000047802 */ /* 0x000fe20000000f00 */
[----:B------:R-:W-:-:S07]  /*1380*/  IMAD.MOV.U32 R3, RZ, RZ, R15 ;  /* 0x000000ffff037224 */ /* 0x000fce00078e000f */
[----:B------:R-:W-:Y:S05]  /*1390*/  CALL.REL.NOINC `($triton_$__internal_trig_reduction_slowpathd) ;  /* 0x0000002000007944 */ /* 0x000fea0003c00000 */
[----:B------:R-:W-:Y:S05]  /*13a0*/  BSYNC B2 ;  /* 0x0000000000027941 */ /* 0x000fea0003800000 */
.L_x_20:
[----:B------:R0:W5:Y:S02]  /*13b0*/  LDL R24, [R35] ;  /* 0x0000000023187983 */ /* 0x0001640000100800 */
.L_x_19:
[----:B------:R-:W-:Y:S05]  /*13c0*/  BSYNC B1 ;  /* 0x0000000000017941 */ /* 0x000fea0003800000 */
.L_x_18:
[----:B-----5:R-:W-:Y:S01]  /*13d0*/  VIADD R24, R24, 0x1 ;  /* 0x0000000118187836 */ /* 0x020fe20000000000 */
[----:B------:R-:W-:Y:S06]  /*13e0*/  BRA `(.L_x_21) ;  /* 0x0000000000087947 */ /* 0x000fec0003800000 */
.L_x_17:
[----:B------:R-:W-:Y:S01]  /*13f0*/  DMUL R12, RZ, R14 ;  /* 0x0000000eff0c7228 */ /* 0x000fe20000000000 */
[----:B------:R-:W-:-:S10]  /*1400*/  IMAD.MOV.U32 R24, RZ, RZ, 0x1 ;  /* 0x00000001ff187424 */ /* 0x000fd400078e00ff */
.L_x_21:
[----:B------:R-:W-:Y:S05]  /*1410*/  BSYNC B0 ;  /* 0x0000000000007941 */ /* 0x000fea0003800000 */
.L_x_16:
[----:B------:R-:W1:Y:S01]  /*1420*/  LDC.64 R30, c[0x4][0x18] ;  /* 0x01000600ff1e7b82 */ /* 0x000e620000000a00 */
[----:B------:R-:W-:-:S05]  /*1430*/  LOP3.LUT P2, R3, R24, 0x1, RZ, 0xc0, !PT ;  /* 0x0000000118037812 */ /* 0x000fca000784c0ff */
[----:B------:R-:W-:-:S04]  /*1440*/  IMAD.SHL.U32 R3, R3, 0x8, RZ ;  /* 0x0000000803037824 */ /* 0x000fc800078e00ff */
[----:B-1----:R-:W-:-:S05]  /*1450*/  IMAD.WIDE.U32 R30, R3, 0x8, R30 ;  /* 0x00000008031e7825 */ /* 0x002fca00078e001e */
[----:B------:R-:W2:Y:S04]  /*1460*/  LDG.E.64.CONSTANT R28, desc[UR6][R30.64+0x8] ;  /* 0x000008061e1c7981 */ /* 0x000ea8000c1e9b00 */
[----:B------:R-:W3:Y:S04]  /*1470*/  LDG.E.64.CONSTANT R26, desc[UR6][R30.64+0x10] ;  /* 0x000010061e1a7981 */ /* 0x000ee8000c1e9b00 */
[----:B------:R-:W4:Y:S04]  /*1480*/  LDG.E.64.CONSTANT R20, desc[UR6][R30.64+0x18] ;  /* 0x000018061e147981 */ /* 0x000f28000c1e9b00 */
[----:B------:R-:W5:Y:S04]  /*1490*/  LDG.E.64.CONSTANT R6, desc[UR6][R30.64+0x20] ;  /* 0x000020061e067981 */ /* 0x000f68000c1e9b00 */
[----:B------:R-:W4:Y:S04]  /*14a0*/  LDG.E.64.CONSTANT R4, desc[UR6][R30.64+0x28] ;  /* 0x000028061e047981 */ /* 0x000f28000c1e9b00 */
[----:B------:R-:W5:Y:S01]  /*14b0*/  LDG.E.64.CONSTANT R10, desc[UR6][R30.64+0x30] ;  /* 0x000030061e0a7981 */ /* 0x000f62000c1e9b00 */
[----:B------:R-:W-:Y:S01]  /*14c0*/  IMAD.MOV.U32 R32, RZ, RZ, 0x79785eba ;  /* 0x79785ebaff207424 */ /* 0x000fe200078e00ff */
[----:B------:R-:W-:Y:S01]  /*14d0*/  DMUL R8, R12, R12 ;  /* 0x0000000c0c087228 */ /* 0x000fe20000000000 */
[----:B------:R-:W-:Y:S01]  /*14e0*/  IMAD.MOV.U32 R3, RZ, RZ, 0x3de5db65 ;  /* 0x3de5db65ff037424 */ /* 0x000fe200078e00ff */
[----:B------:R-:W-:Y:S01]  /*14f0*/  ISETP.NE.AND P1, PT, R16, RZ, PT ;  /* 0x000000ff1000720c */ /* 0x000fe20003f25270 */
[----:B------:R-:W-:Y:S01]  /*1500*/  UMOV UR4, 0x6dc9c883 ;  /* 0x6dc9c88300047882 */ /* 0x000fe20000000000 */
[----:B------:R-:W-:Y:S01]  /*1510*/  FSEL R32, -R32, 4.2945490664224492434e-19, !P2 ;  /* 0x20fd816420207808 */ /* 0x000fe20005000100 */
[----:B------:R-:W-:Y:S01]  /*1520*/  UMOV UR5, 0x3fe45f30 ;  /* 0x3fe45f3000057882 */ /* 0x000fe20000000000 */
[----:B------:R-:W-:Y:S01]  /*1530*/  FSEL R33, R3, -0.082518599927425384521, !P2 ;  /* 0xbda8ff8303217808 */ /* 0x000fe20005000000 */
[----:B------:R-:W-:Y:S01]  /*1540*/  BSSY B0, `(.L_x_22) ;  /* 0x000002c000007945 */ /* 0x000fe20003800000 */
[----:B------:R-:W-:-:S04]  /*1550*/  LOP3.LUT R3, R17, 0x7fffffff, RZ, 0xc0, !PT ;  /* 0x7fffffff11037812 */ /* 0x000fc800078ec0ff */
[C---:B------:R-:W-:Y:S02]  /*1560*/  ISETP.EQ.AND P3, PT, R3.reuse, 0x7ff00000, PT ;  /* 0x7ff000000300780c */ /* 0x040fe40003f62270 */
[----:B------:R-:W-:-:S04]  /*1570*/  ISETP.EQ.AND P4, PT, R3, 0x7ff00000, PT ;  /* 0x7ff000000300780c */ /* 0x000fc80003f82270 */
[----:B------:R-:W-:Y:S01]  /*1580*/  P2R R36, PR, RZ, 0x10 ;  /* 0x00000010ff247803 */ /* 0x000fe20000000000 */
[----:B--2---:R-:W-:Y:S02]  /*1590*/  DFMA R28, R8, R32, R28 ;  /* 0x00000020081c722b */ /* 0x004fe4000000001c */
[----:B------:R-:W-:-:S06]  /*15a0*/  DMUL R32, R16, UR4 ;  /* 0x0000000410207c28 */ /* 0x000fcc0008000000 */
[----:B---3--:R-:W-:-:S08]  /*15b0*/  DFMA R26, R8, R28, R26 ;  /* 0x0000001c081a722b */ /* 0x008fd0000000001a */
[----:B----4-:R-:W-:-:S08]  /*15c0*/  DFMA R20, R8, R26, R20 ;  /* 0x0000001a0814722b */ /* 0x010fd00000000014 */
[----:B-----5:R-:W-:-:S08]  /*15d0*/  DFMA R6, R8, R20, R6 ;  /* 0x000000140806722b */ /* 0x020fd00000000006 */
[----:B------:R-:W-:-:S08]  /*15e0*/  DFMA R4, R8, R6, R4 ;  /* 0x000000060804722b */ /* 0x000fd00000000004 */
[----:B------:R-:W-:-:S08]  /*15f0*/  DFMA R4, R8, R4, R10 ;  /* 0x000000040804722b */ /* 0x000fd0000000000a */
[----:B------:R-:W-:Y:S02]  /*1600*/  DFMA R12, R4, R12, R12 ;  /* 0x0000000c040c722b */ /* 0x000fe4000000000c */
[----:B------:R-:W-:-:S10]  /*1610*/  DFMA R4, R8, R4, 1 ;  /* 0x3ff000000804742b */ /* 0x000fd40000000004 */
[----:B------:R-:W-:Y:S02]  /*1620*/  FSEL R20, R12, R4, !P2 ;  /* 0x000000040c147208 */ /* 0x000fe40005000000 */
[----:B------:R-:W-:Y:S01]  /*1630*/  FSEL R21, R13, R5, !P2 ;  /* 0x000000050d157208 */ /* 0x000fe20005000000 */
[----:B------:R-:W-:Y:S06]  /*1640*/  @!P1 BRA P3, `(.L_x_23) ;  /* 0x0000000000649947 */ /* 0x000fec0001800000 */
[----:B------:R-:W1:Y:S01]  /*1650*/  F2I.F64 R6, R32 ;  /* 0x0000002000067311 */ /* 0x000e620000301100 */
[----:B------:R-:W-:Y:S01]  /*1660*/  UMOV UR4, 0x54442d18 ;  /* 0x54442d1800047882 */ /* 0x000fe20000000000 */
[----:B------:R-:W-:Y:S01]  /*1670*/  UMOV UR5, 0x3ff921fb ;  /* 0x3ff921fb00057882 */ /* 0x000fe20000000000 */
[----:B------:R-:W-:Y:S01]  /*1680*/  DSETP.GE.AND P2, PT, |R16|, 2.14748364800000000000e+09, PT ;  /* 0x41e000001000742a */ /* 0x000fe20003f46200 */
[----:B------:R-:W-:Y:S04]  /*1690*/  BSSY B1, `(.L_x_24) ;  /* 0x0000012000017945 */ /* 0x000fe80003800000 */
[----:B-1----:R-:W1:Y:S01]  /*16a0*/  I2F.F64 R12, R6 ;  /* 0x00000006000c7312 */ /* 0x002e620000201c00 */
[----:B------:R2:W-:Y:S01]  /*16b0*/  STL [R35], R6 ;  /* 0x0000000623007387 */ /* 0x0005e20000100800 */
[----:B-1----:R-:W-:Y:S01]  /*16c0*/  DFMA R4, -R12, UR4, R16 ;  /* 0x000000040c047c2b */ /* 0x002fe20008000110 */
[----:B------:R-:W-:Y:S01]  /*16d0*/  UMOV UR4, 0x33145c00 ;  /* 0x33145c0000047882 */ /* 0x000fe20000000000 */
[----:B------:R-:W-:-:S06]  /*16e0*/  UMOV UR5, 0x3c91a626 ;  /* 0x3c91a62600057882 */ /* 0x000fcc0000000000 */
[----:B------:R-:W-:Y:S01]  /*16f0*/  DFMA R4, -R12, UR4, R4 ;  /* 0x000000040c047c2b */ /* 0x000fe20008000104 */
[----:B------:R-:W-:Y:S01]  /*1700*/  UMOV UR4, 0x252049c0 ;  /* 0x252049c000047882 */ /* 0x000fe20000000000 */
[----:B------:R-:W-:-:S06]  /*1710*/  UMOV UR5, 0x397b839a ;  /* 0x397b839a00057882 */ /* 0x000fcc0000000000 */
[----:B------:R-:W-:Y:S01]  /*1720*/  DFMA R12, -R12, UR4, R4 ;  /* 0x000000040c0c7c2b */ /* 0x000fe20008000104 */
[----:B--2---:R-:W-:Y:S10]  /*1730*/  @!P2 BRA `(.L_x_25) ;  /* 0x00000000001ca947 */ /* 0x004ff40003800000 */
[----:B------:R-:W-:Y:S01]  /*1740*/  BSSY B2, `(.L_x_26) ;  /* 0x0000005000027945 */ /* 0x000fe20003800000 */
[----:B------:R-:W-:Y:S01]  /*1750*/  IMAD.MOV.U32 R12, RZ, RZ, R16 ;  /* 0x000000ffff0c7224 */ /* 0x000fe200078e0010 */
[----:B------:R-:W-:Y:S01]  /*1760*/  MOV R4, 0x1790 ;  /* 0x0000179000047802 */ /* 0x000fe20000000f00 */
[----:B------:R-:W-:-:S07]  /*1770*/  IMAD.MOV.U32 R3, RZ, RZ, R17 ;  /* 0x000000ffff037224 */ /* 0x000fce00078e0011 */
[----:B0-----:R-:W-:Y:S05]  /*1780*/  CALL.REL.NOINC `($triton_$__internal_trig_reduction_slowpathd) ;  /* 0x0000001c00047944 */ /* 0x001fea0003c00000 */
[----:B------:R-:W-:Y:S05]  /*1790*/  BSYNC B2 ;  /* 0x0000000000027941 */ /* 0x000fea0003800000 */
.L_x_26:
[----:B------:R0:W5:Y:S02]  /*17a0*/  LDL R6, [R35] ;  /* 0x0000000023067983 */ /* 0x0001640000100800 */
.L_x_25:
[----:B------:R-:W-:Y:S05]  /*17b0*/  BSYNC B1 ;  /* 0x0000000000017941 */ /* 0x000fea0003800000 */
.L_x_24:
[----:B-----5:R-:W-:Y:S01]  /*17c0*/  VIADD R3, R6, 0x1 ;  /* 0x0000000106037836 */ /* 0x020fe20000000000 */
[----:B------:R-:W-:Y:S06]  /*17d0*/  BRA `(.L_x_27) ;  /* 0x0000000000087947 */ /* 0x000fec0003800000 */
.L_x_23:
[----:B------:R-:W-:Y:S01]  /*17e0*/  DMUL R12, RZ, R16 ;  /* 0x00000010ff0c7228 */ /* 0x000fe20000000000 */
[----:B------:R-:W-:-:S10]  /*17f0*/  IMAD.MOV.U32 R3, RZ, RZ, 0x1 ;  /* 0x00000001ff037424 */ /* 0x000fd400078e00ff */
.L_x_27:
[----:B------:R-:W-:Y:S05]  /*1800*/  BSYNC B0 ;  /* 0x0000000000007941 */ /* 0x000fea0003800000 */
.L_x_22:
[----:B------:R-:W1:Y:S01]  /*1810*/  LDC.64 R28, c[0x4][0x18] ;  /* 0x01000600ff1c7b82 */ /* 0x000e620000000a00 */
[----:B------:R-:W-:Y:S02]  /*1820*/  LOP3.LUT P2, R4, R3, 0x1, RZ, 0xc0, !PT ;  /* 0x0000000103047812 */ /* 0x000fe4000784c0ff */
[----:B------:R-:W-:Y:S02]  /*1830*/  ISETP.NE.AND P5, PT, R23, RZ, PT ;  /* 0x000000ff1700720c */ /* 0x000fe40003fa5270 */
[----:B------:R-:W-:Y:S01]  /*1840*/  ISETP.NE.AND P4, PT, R22, RZ, PT ;  /* 0x000000ff1600720c */ /* 0x000fe20003f85270 */
[----:B------:R-:W-:-:S04]  /*1850*/  IMAD.SHL.U32 R5, R4, 0x8, RZ ;  /* 0x0000000804057824 */ /* 0x000fc800078e00ff */
[----:B-1----:R-:W-:-:S05]  /*1860*/  IMAD.WIDE.U32 R28, R5, 0x8, R28 ;  /* 0x00000008051c7825 */ /* 0x002fca00078e001c */
[----:B------:R-:W2:Y:S04]  /*1870*/  LDG.E.64.CONSTANT R22, desc[UR6][R28.64+0x8] ;  /* 0x000008061c167981 */ /* 0x000ea8000c1e9b00 */
[----:B------:R-:W3:Y:S01]  /*1880*/  LDG.E.64.CONSTANT R6, desc[UR6][R28.64+0x10] ;  /* 0x000010061c067981 */ /* 0x000ee2000c1e9b00 */
[----:B------:R-:W-:-:S03]  /*1890*/  IMAD.MOV.U32 R8, RZ, RZ, 0x3de5db65 ;  /* 0x3de5db65ff087424 */ /* 0x000fc600078e00ff */
[----:B------:R-:W4:Y:S01]  /*18a0*/  LDG.E.64.CONSTANT R10, desc[UR6][R28.64+0x18] ;  /* 0x000018061c0a7981 */ /* 0x000f22000c1e9b00 */
[----:B------:R-:W-:Y:S01]  /*18b0*/  IMAD.MOV.U32 R30, RZ, RZ, 0x79785eba ;  /* 0x79785ebaff1e7424 */ /* 0x000fe200078e00ff */
[----:B------:R-:W-:Y:S01]  /*18c0*/  DMUL R4, R12, R12 ;  /* 0x0000000c0c047228 */ /* 0x000fe20000000000 */
[----:B------:R-:W-:Y:S01]  /*18d0*/  FSEL R31, R8, -0.082518599927425384521, !P2 ;  /* 0xbda8ff83081f7808 */ /* 0x000fe20005000000 */
[----:B------:R-:W5:Y:S02]  /*18e0*/  LDG.E.64.CONSTANT R26, desc[UR6][R28.64+0x30] ;  /* 0x000030061c1a7981 */ /* 0x000f64000c1e9b00 */
[----:B------:R-:W-:Y:S02]  /*18f0*/  FSEL R30, -R30, 4.2945490664224492434e-19, !P2 ;  /* 0x20fd81641e1e7808 */ /* 0x000fe40005000100 */
[----:B------:R-:W4:Y:S04]  /*1900*/  LDG.E.64.CONSTANT R8, desc[UR6][R28.64+0x20] ;  /* 0x000020061c087981 */ /* 0x000f28000c1e9b00 */
[C---:B--2---:R-:W-:Y:S01]  /*1910*/  DFMA R30, R4.reuse, R30, R22 ;  /* 0x0000001e041e722b */ /* 0x044fe20000000016 */
[----:B------:R-:W2:Y:S07]  /*1920*/  LDG.E.64.CONSTANT R22, desc[UR6][R28.64+0x28] ;  /* 0x000028061c167981 */ /* 0x000eae000c1e9b00 */
[----:B---3--:R-:W-:-:S08]  /*1930*/  DFMA R6, R4, R30, R6 ;  /* 0x0000001e0406722b */ /* 0x008fd00000000006 */
[----:B----4-:R-:W-:-:S08]  /*1940*/  DFMA R6, R4, R6, R10 ;  /* 0x000000060406722b */ /* 0x010fd0000000000a */
[----:B------:R-:W-:Y:S01]  /*1950*/  DFMA R6, R4, R6, R8 ;  /* 0x000000060406722b */ /* 0x000fe20000000008 */
[----:B------:R-:W-:Y:S01]  /*1960*/  BSSY B0, `(.L_x_28) ;  /* 0x0000024000007945 */ /* 0x000fe20003800000 */
[----:B------:R-:W-:-:S06]  /*1970*/  LOP3.LUT P3, RZ, R3, 0x2, RZ, 0xc0, !PT ;  /* 0x0000000203ff7812 */ /* 0x000fcc000786c0ff */
[----:B--2---:R-:W-:-:S08]  /*1980*/  DFMA R6, R4, R6, R22 ;  /* 0x000000060406722b */ /* 0x004fd00000000016 */
[----:B-----5:R-:W-:-:S08]  /*1990*/  DFMA R6, R4, R6, R26 ;  /* 0x000000060406722b */ /* 0x020fd0000000001a */
[----:B------:R-:W-:Y:S02]  /*19a0*/  DFMA R12, R6, R12, R12 ;  /* 0x0000000c060c722b */ /* 0x000fe4000000000c */
[----:B------:R-:W-:-:S10]  /*19b0*/  DFMA R4, R4, R6, 1 ;  /* 0x3ff000000404742b */ /* 0x000fd40000000006 */
[----:B------:R-:W-:Y:S02]  /*19c0*/  FSEL R22, R12, R4, !P2 ;  /* 0x000000040c167208 */ /* 0x000fe40005000000 */
[----:B------:R-:W-:Y:S02]  /*19d0*/  FSEL R23, R13, R5, !P2 ;  /* 0x000000050d177208 */ /* 0x000fe40005000000 */
[----:B------:R-:W-:Y:S01]  /*19e0*/  LOP3.LUT P2, RZ, R24, 0x2, RZ, 0xc0, !PT ;  /* 0x0000000218ff7812 */ /* 0x000fe2000784c0ff */
[----:B------:R-:W-:-:S03]  /*19f0*/  DFMA R24, R20, -1, RZ ;  /* 0xbff000001418782b */ /* 0x000fc600000000ff */
[----:B------:R-:W-:Y:S01]  /*1a00*/  DFMA R30, R22, -1, RZ ;  /* 0xbff00000161e782b */ /* 0x000fe200000000ff */
[----:B------:R-:W-:Y:S10]  /*1a10*/  @!P5 BRA P4, `(.L_x_29) ;  /* 0x000000000058d947 */ /* 0x000ff40002000000 */
[----:B------:R-:W1:Y:S01]  /*1a20*/  F2I.F64 R18, R18 ;  /* 0x0000001200127311 */ /* 0x000e620000301100 */
[----:B------:R-:W-:Y:S01]  /*1a30*/  UMOV UR4, 0x54442d18 ;  /* 0x54442d1800047882 */ /* 0x000fe20000000000 */
[----:B------:R-:W-:Y:S01]  /*1a40*/  UMOV UR5, 0x3ff921fb ;  /* 0x3ff921fb00057882 */ /* 0x000fe20000000000 */
[----:B------:R-:W-:-:S05]  /*1a50*/  DSETP.GE.AND P4, PT, |R14|, 2.14748364800000000000e+09, PT ;  /* 0x41e000000e00742a */ /* 0x000fca0003f86200 */
        /* <DEDUP_REMOVED lines=16> */
.L_x_31:
[----:B------:R0:W5:Y:S01]  /*1b60*/  LDL R18, [R35] ;  /* 0x0000000023127983 */ /* 0x0001620000100800 */
[----:B------:R-:W-:Y:S05]  /*1b70*/  BRA `(.L_x_30) ;  /* 0x0000000000087947 */ /* 0x000fea0003800000 */
.L_x_29:
[----:B------:R-:W-:Y:S01]  /*1b80*/  DMUL R12, RZ, R14 ;  /* 0x0000000eff0c7228 */ /* 0x000fe20000000000 */
[----:B------:R-:W-:-:S10]  /*1b90*/  IMAD.MOV.U32 R18, RZ, RZ, RZ ;  /* 0x000000ffff127224 */ /* 0x000fd400078e00ff */
.L_x_30:
[----:B------:R-:W-:Y:S05]  /*1ba0*/  BSYNC B0 ;  /* 0x0000000000007941 */ /* 0x000fea0003800000 */
.L_x_28:
[----:B------:R-:W1:Y:S01]  /*1bb0*/  LDC.64 R28, c[0x4][0x18] ;  /* 0x01000600ff1c7b82 */ /* 0x000e620000000a00 */
[----:B-----5:R-:W-:Y:S02]  /*1bc0*/  LOP3.LUT P4, R3, R18, 0x1, RZ, 0xc0, !PT ;  /* 0x0000000112037812 */ /* 0x020fe4000788c0ff */
[----:B------:R-:W-:-:S03]  /*1bd0*/  ISETP.NE.AND P5, PT, R36, RZ, PT ;  /* 0x000000ff2400720c */ /* 0x000fc60003fa5270 */
[----:B------:R-:W-:-:S04]  /*1be0*/  IMAD.SHL.U32 R3, R3, 0x8, RZ ;  /* 0x0000000803037824 */ /* 0x000fc800078e00ff */
[----:B-1----:R-:W-:-:S05]  /*1bf0*/  IMAD.WIDE.U32 R28, R3, 0x8, R28 ;  /* 0x00000008031c7825 */ /* 0x002fca00078e001c */
[----:B------:R-:W2:Y:S04]  /*1c00*/  LDG.E.64.CONSTANT R10, desc[UR6][R28.64+0x8] ;  /* 0x000008061c0a7981 */ /* 0x000ea8000c1e9b00 */
[----:B------:R-:W3:Y:S04]  /*1c10*/  LDG.E.64.CONSTANT R26, desc[UR6][R28.64+0x10] ;  /* 0x000010061c1a7981 */ /* 0x000ee8000c1e9b00 */
[----:B------:R-:W4:Y:S01]  /*1c20*/  LDG.E.64.CONSTANT R8, desc[UR6][R28.64+0x18] ;  /* 0x000018061c087981 */ /* 0x000f22000c1e9b00 */
[----:B------:R-:W-:Y:S01]  /*1c30*/  IMAD.MOV.U32 R40, RZ, RZ, 0x79785eba ;  /* 0x79785ebaff287424 */ /* 0x000fe200078e00ff */
[----:B------:R-:W-:Y:S01]  /*1c40*/  DMUL R4, R12, R12 ;  /* 0x0000000c0c047228 */ /* 0x000fe20000000000 */
[----:B------:R-:W-:Y:S01]  /*1c50*/  IMAD.MOV.U32 R3, RZ, RZ, 0x3de5db65 ;  /* 0x3de5db65ff037424 */ /* 0x000fe200078e00ff */
[----:B------:R-:W5:Y:S02]  /*1c60*/  LDG.E.64.CONSTANT R6, desc[UR6][R28.64+0x20] ;  /* 0x000020061c067981 */ /* 0x000f64000c1e9b00 */
[----:B------:R-:W-:-:S02]  /*1c70*/  FSEL R40, -R40, 4.2945490664224492434e-19, !P4 ;  /* 0x20fd816428287808 */ /* 0x000fc40006000100 */
[----:B------:R-:W-:Y:S01]  /*1c80*/  FSEL R41, R3, -0.082518599927425384521, !P4 ;  /* 0xbda8ff8303297808 */ /* 0x000fe20006000000 */
[----:B------:R-:W5:Y:S05]  /*1c90*/  LDG.E.64.CONSTANT R14, desc[UR6][R28.64+0x30] ;  /* 0x000030061c0e7981 */ /* 0x000f6a000c1e9b00 */
[C---:B--2---:R-:W-:Y:S01]  /*1ca0*/  DFMA R40, R4.reuse, R40, R10 ;  /* 0x000000280428722b */ /* 0x044fe2000000000a */
[----:B------:R-:W2:Y:S07]  /*1cb0*/  LDG.E.64.CONSTANT R10, desc[UR6][R28.64+0x28] ;  /* 0x000028061c0a7981 */ /* 0x000eae000c1e9b00 */
[----:B---3--:R-:W-:-:S08]  /*1cc0*/  DFMA R26, R4, R40, R26 ;  /* 0x00000028041a722b */ /* 0x008fd0000000001a */
[----:B----4-:R-:W-:-:S08]  /*1cd0*/  DFMA R8, R4, R26, R8 ;  /* 0x0000001a0408722b */ /* 0x010fd00000000008 */
[C---:B-----5:R-:W-:Y:S01]  /*1ce0*/  DFMA R6, R4.reuse, R8, R6 ;  /* 0x000000080406722b */ /* 0x060fe20000000006 */
[----:B------:R-:W-:Y:S07]  /*1cf0*/  BSSY B0, `(.L_x_32) ;  /* 0x0000028000007945 */ /* 0x000fee0003800000 */
[----:B--2---:R-:W-:-:S08]  /*1d00*/  DFMA R6, R4, R6, R10 ;  /* 0x000000060406722b */ /* 0x004fd0000000000a */
[----:B------:R-:W-:-:S08]  /*1d10*/  DFMA R6, R4, R6, R14 ;  /* 0x000000060406722b */ /* 0x000fd0000000000e */
[----:B------:R-:W-:Y:S02]  /*1d20*/  DFMA R12, R6, R12, R12 ;  /* 0x0000000c060c722b */ /* 0x000fe4000000000c */
[----:B------:R-:W-:-:S10]  /*1d30*/  DFMA R4, R4, R6, 1 ;  /* 0x3ff000000404742b */ /* 0x000fd40000000006 */
[----:B------:R-:W-:Y:S02]  /*1d40*/  FSEL R6, R12, R4, !P4 ;  /* 0x000000040c067208 */ /* 0x000fe40006000000 */
[----:B------:R-:W-:-:S06]  /*1d50*/  FSEL R7, R13, R5, !P4 ;  /* 0x000000050d077208 */ /* 0x000fcc0006000000 */
[----:B------:R-:W-:Y:S01]  /*1d60*/  DFMA R4, R6, -1, RZ ;  /* 0xbff000000604782b */ /* 0x000fe200000000ff */
[----:B------:R-:W-:Y:S02]  /*1d70*/  LOP3.LUT P4, RZ, R18, 0x2, RZ, 0xc0, !PT ;  /* 0x0000000212ff7812 */ /* 0x000fe4000788c0ff */
[----:B------:R-:W-:Y:S02]  /*1d80*/  FSEL R14, R20, R24, !P2 ;  /* 0x00000018140e7208 */ /* 0x000fe40005000000 */
[----:B------:R-:W-:Y:S02]  /*1d90*/  FSEL R15, R21, R25, !P2 ;  /* 0x00000019150f7208 */ /* 0x000fe40005000000 */
[----:B------:R-:W-:Y:S02]  /*1da0*/  FSEL R20, R22, R30, !P3 ;  /* 0x0000001e16147208 */ /* 0x000fe40005800000 */
[----:B------:R-:W-:Y:S02]  /*1db0*/  FSEL R21, R23, R31, !P3 ;  /* 0x0000001f17157208 */ /* 0x000fe40005800000 */
[----:B------:R-:W-:-:S02]  /*1dc0*/  FSEL R18, R6, R4, !P4 ;  /* 0x0000000406127208 */ /* 0x000fc40006000000 */
[----:B------:R-:W-:Y:S01]  /*1dd0*/  FSEL R19, R7, R5, !P4 ;  /* 0x0000000507137208 */ /* 0x000fe20006000000 */
[----:B------:R-:W-:Y:S06]  /*1de0*/  @!P1 BRA P5, `(.L_x_33) ;  /* 0x0000000000589947 */ /* 0x000fec0002800000 */
        /* <DEDUP_REMOVED lines=20> */
.L_x_35:
[----:B------:R0:W5:Y:S01]  /*1f30*/  LDL R32, [R35] ;  /* 0x0000000023207983 */ /* 0x0001620000100800 */
[----:B------:R-:W-:Y:S05]  /*1f40*/  BRA `(.L_x_34) ;  /* 0x0000000000087947 */ /* 0x000fea0003800000 */
.L_x_33:
[----:B------:R-:W-:Y:S01]  /*1f50*/  DMUL R12, RZ, R16 ;  /* 0x00000010ff0c7228 */ /* 0x000fe20000000000 */
[----:B------:R-:W-:-:S10]  /*1f60*/  IMAD.MOV.U32 R32, RZ, RZ, RZ ;  /* 0x000000ffff207224 */ /* 0x000fd400078e00ff */
.L_x_34:
[----:B------:R-:W-:Y:S05]  /*1f70*/  BSYNC B0 ;  /* 0x0000000000007941 */ /* 0x000fea0003800000 */
.L_x_32:
[----:B------:R-:W1:Y:S01]  /*1f80*/  LDC.64 R6, c[0x4][0x18] ;  /* 0x01000600ff067b82 */ /* 0x000e620000000a00 */
[----:B-----5:R-:W-:-:S05]  /*1f90*/  LOP3.LUT P1, R0, R32, 0x1, RZ, 0xc0, !PT ;  /* 0x0000000120007812 */ /* 0x020fca000782c0ff */
[----:B------:R-:W-:-:S04]  /*1fa0*/  IMAD.SHL.U32 R3, R0, 0x8, RZ ;  /* 0x0000000800037824 */ /* 0x000fc800078e00ff */
[----:B-1----:R-:W-:-:S05]  /*1fb0*/  IMAD.WIDE.U32 R6, R3, 0x8, R6 ;  /* 0x0000000803067825 */ /* 0x002fca00078e0006 */
[----:B------:R-:W2:Y:S04]  /*1fc0*/  LDG.E.64.CONSTANT R8, desc[UR6][R6.64+0x8] ;  /* 0x0000080606087981 */ /* 0x000ea8000c1e9b00 */
[----:B------:R-:W3:Y:S04]  /*1fd0*/  LDG.E.64.CONSTANT R10, desc[UR6][R6.64+0x10] ;  /* 0x00001006060a7981 */ /* 0x000ee8000c1e9b00 */
[----:B------:R-:W4:Y:S04]  /*1fe0*/  LDG.E.64.CONSTANT R16, desc[UR6][R6.64+0x18] ;  /* 0x0000180606107981 */ /* 0x000f28000c1e9b00 */
[----:B------:R-:W5:Y:S04]  /*1ff0*/  LDG.E.64.CONSTANT R22, desc[UR6][R6.64+0x20] ;  /* 0x0000200606167981 */ /* 0x000f68000c1e9b00 */
[----:B------:R-:W4:Y:S04]  /*2000*/  LDG.E.64.CONSTANT R24, desc[UR6][R6.64+0x28] ;  /* 0x0000280606187981 */ /* 0x000f28000c1e9b00 */
[----:B------:R1:W5:Y:S01]  /*2010*/  LDG.E.64.CONSTANT R4, desc[UR6][R6.64+0x30] ;  /* 0x0000300606047981 */ /* 0x000362000c1e9b00 */
[----:B------:R-:W-:Y:S01]  /*2020*/  IMAD.MOV.U32 R26, RZ, RZ, 0x79785eba ;  /* 0x79785ebaff1a7424 */ /* 0x000fe200078e00ff */
[----:B------:R-:W-:Y:S01]  /*2030*/  DMUL R2, R12, R12 ;  /* 0x0000000c0c027228 */ /* 0x000fe20000000000 */
[----:B------:R-:W-:-:S02]  /*2040*/  IMAD.MOV.U32 R0, RZ, RZ, 0x3de5db65 ;  /* 0x3de5db65ff007424 */ /* 0x000fc400078e00ff */
[----:B------:R-:W-:Y:S01]  /*2050*/  IMAD R37, R38, 0x80, R37 ;  /* 0x0000008026257824 */ /* 0x000fe200078e0225 */
[----:B------:R-:W-:Y:S02]  /*2060*/  FSEL R26, -R26, 4.2945490664224492434e-19, !P1 ;  /* 0x20fd81641a1a7808 */ /* 0x000fe40004800100 */
[----:B------:R-:W-:Y:S01]  /*2070*/  FSEL R27, R0, -0.082518599927425384521, !P1 ;  /* 0xbda8ff83001b7808 */ /* 0x000fe20004800000 */
[----:B-1----:R-:W1:Y:S05]  /*2080*/  LDC.64 R6, c[0x0][0x220] ;  /* 0x00008800ff067b82 */ /* 0x002e6a0000000a00 */
[----:B--2---:R-:W-:-:S08]  /*2090*/  DFMA R8, R2, R26, R8 ;  /* 0x0000001a0208722b */ /* 0x004fd00000000008 */
[C---:B---3--:R-:W-:Y:S01]  /*20a0*/  DFMA R8, R2.reuse, R8, R10 ;  /* 0x000000080208722b */ /* 0x048fe2000000000a */
[----:B------:R-:W-:Y:S07]  /*20b0*/  F2F.F32.F64 R11, R20 ;  /* 0x00000014000b7310 */ /* 0x000fee0000301000 */
[C---:B----4-:R-:W-:Y:S01]  /*20c0*/  DFMA R8, R2.reuse, R8, R16 ;  /* 0x000000080208722b */ /* 0x050fe20000000010 */
[----:B------:R-:W2:Y:S07]  /*20d0*/  F2F.F32.F64 R10, R14 ;  /* 0x0000000e000a7310 */ /* 0x000eae0000301000 */
[----:B-----5:R-:W-:-:S08]  /*20e0*/  DFMA R8, R2, R8, R22 ;  /* 0x000000080208722b */ /* 0x020fd00000000016 */
[----:B------:R-:W-:-:S08]  /*20f0*/  DFMA R8, R2, R8, R24 ;  /* 0x000000080208722b */ /* 0x000fd00000000018 */
[----:B------:R-:W-:Y:S02]  /*2100*/  DFMA R4, R2, R8, R4 ;  /* 0x000000080204722b */ /* 0x000fe40000000004 */
[----:B------:R-:W3:Y:S06]  /*2110*/  LDC.64 R8, c[0x0][0x228] ;  /* 0x00008a00ff087b82 */ /* 0x000eec0000000a00 */
[----:B------:R-:W-:Y:S02]  /*2120*/  DFMA R12, R4, R12, R12 ;  /* 0x0000000c040c722b */ /* 0x000fe4000000000c */
[----:B------:R-:W-:Y:S01]  /*2130*/  DFMA R2, R2, R4, 1 ;  /* 0x3ff000000202742b */ /* 0x000fe20000000004 */
[----:B-1----:R-:W-:-:S05]  /*2140*/  IMAD.WIDE R4, R37, 0x4, R6 ;  /* 0x0000000425047825 */ /* 0x002fca00078e0206 */
[----:B--2---:R1:W-:Y:S04]  /*2150*/  @!P0 STG.E.64 desc[UR6][R4.64], R10 ;  /* 0x0000000a04008986 */ /* 0x0043e8000c101b06 */
[----:B------:R-:W-:Y:S02]  /*2160*/  FSEL R6, R12, R2, !P1 ;  /* 0x000000020c067208 */ /* 0x000fe40004800000 */
[----:B------:R-:W-:Y:S02]  /*2170*/  FSEL R7, R13, R3, !P1 ;  /* 0x000000030d077208 */ /* 0x000fe40004800000 */
[----:B------:R-:W-:-:S04]  /*2180*/  LOP3.LUT P1, RZ, R32, 0x2, RZ, 0xc0, !PT ;  /* 0x0000000220ff7812 */ /* 0x000fc8000782c0ff */
[----:B------:R-:W-:Y:S01]  /*2190*/  DFMA R2, R6, -1, RZ ;  /* 0xbff000000602782b */ /* 0x000fe200000000ff */
[----:B---3--:R-:W-:Y:S10]  /*21a0*/  @P0 EXIT ;  /* 0x000000000000094d */ /* 0x008ff40003800000 */
[----:B-1----:R-:W-:Y:S01]  /*21b0*/  FSEL R4, R6, R2, !P1 ;  /* 0x0000000206047208 */ /* 0x002fe20004800000 */
[----:B------:R-:W-:Y:S01]  /*21c0*/  F2F.F32.F64 R10, R18 ;  /* 0x00000012000a7310 */ /* 0x000fe20000301000 */
[----:B------:R-:W-:Y:S01]  /*21d0*/  FSEL R5, R7, R3, !P1 ;  /* 0x0000000307057208 */ /* 0x000fe20004800000 */
[----:B------:R-:W-:-:S06]  /*21e0*/  IMAD.WIDE R2, R37, 0x4, R8 ;  /* 0x0000000425027825 */ /* 0x000fcc00078e0208 */
[----:B------:R-:W0:Y:S02]  /*21f0*/  F2F.F32.F64 R11, R4 ;  /* 0x00000004000b7310 */ /* 0x000e240000301000 */
[----:B0-----:R-:W-:Y:S01]  /*2200*/  STG.E.64 desc[UR6][R2.64], R10 ;  /* 0x0000000a02007986 */ /* 0x001fe2000c101b06 */
[----:B------:R-:W-:Y:S05]  /*2210*/  EXIT ;  /* 0x000000000000794d */ /* 0x000fea0003800000 */
        .weak           $__internal_0_$__cuda_sm20_div_rn_f64_full
        .type           $__internal_0_$__cuda_sm20_div_rn_f64_full,@function
        .size           $__internal_0_$__cuda_sm20_div_rn_f64_full,($triton_$__internal_accurate_pow - $__internal_0_$__cuda_sm20_div_rn_f64_full)
$__internal_0_$__cuda_sm20_div_rn_f64_full:
[C---:B------:R-:W-:Y:S01]  /*2220*/  FSETP.GEU.AND P1, PT, |R17|.reuse, 1.469367938527859385e-39, PT ;  /* 0x001000001100780b */ /* 0x040fe20003f2e200 */
[----:B------:R-:W-:Y:S01]  /*2230*/  IMAD.MOV.U32 R18, RZ, RZ, 0x1 ;  /* 0x00000001ff127424 */ /* 0x000fe200078e00ff */
[C---:B------:R-:W-:Y:S01]  /*2240*/  LOP3.LUT R12, R17.reuse, 0x800fffff, RZ, 0xc0, !PT ;  /* 0x800fffff110c7812 */ /* 0x040fe200078ec0ff */
[----:B------:R-:W-:Y:S01]  /*2250*/  IMAD.MOV.U32 R3, RZ, RZ, 0x1ca00000 ;  /* 0x1ca00000ff037424 */ /* 0x000fe200078e00ff */
[----:B------:R-:W-:Y:S02]  /*2260*/  LOP3.LUT R28, R17, 0x7ff00000, RZ, 0xc0, !PT ;  /* 0x7ff00000111c7812 */ /* 0x000fe400078ec0ff */
[----:B------:R-:W-:Y:S01]  /*2270*/  LOP3.LUT R13, R12, 0x3ff00000, RZ, 0xfc, !PT ;  /* 0x3ff000000c0d7812 */ /* 0x000fe200078efcff */
[----:B------:R-:W-:-:S06]  /*2280*/  IMAD.MOV.U32 R12, RZ, RZ, R16 ;  /* 0x000000ffff0c7224 */ /* 0x000fcc00078e0010 */
[----:B------:R-:W-:-:S06]  /*2290*/  @!P1 DMUL R12, R16, 8.98846567431157953865e+307 ;  /* 0x7fe00000100c9828 */ /* 0x000fcc0000000000 */
[----:B------:R-:W0:Y:S02]  /*22a0*/  MUFU.RCP64H R19, R13 ;  /* 0x0000000d00137308 */ /* 0x000e240000001800 */
[----:B0-----:R-:W-:-:S08]  /*22b0*/  DFMA R10, R18, -R12, 1 ;  /* 0x3ff00000120a742b */ /* 0x001fd0000000080c */
[----:B------:R-:W-:Y:S01]  /*22c0*/  DFMA R22, R10, R10, R10 ;  /* 0x0000000a0a16722b */ /* 0x000fe2000000000a */
[----:B------:R-:W-:Y:S02]  /*22d0*/  IMAD.U32 R11, RZ, RZ, UR5 ;  /* 0x00000005ff0b7e24 */ /* 0x000fe4000f8e00ff */
[----:B------:R-:W-:-:S03]  /*22e0*/  IMAD.U32 R10, RZ, RZ, UR4 ;  /* 0x00000004ff0a7e24 */ /* 0x000fc6000f8e00ff */
[----:B------:R-:W-:Y:S02]  /*22f0*/  LOP3.LUT R21, R11, 0x7ff00000, RZ, 0xc0, !PT ;  /* 0x7ff000000b157812 */ /* 0x000fe400078ec0ff */
[----:B------:R-:W-:Y:S01]  /*2300*/  DFMA R22, R18, R22, R18 ;  /* 0x000000161216722b */ /* 0x000fe20000000012 */
[----:B------:R-:W-:Y:S01]  /*2310*/  IMAD.MOV.U32 R18, RZ, RZ, R10 ;  /* 0x000000ffff127224 */ /* 0x000fe200078e000a */
[----:B------:R-:W-:Y:S01]  /*2320*/  ISETP.GE.U32.AND P2, PT, R21, R28, PT ;  /* 0x0000001c1500720c */ /* 0x000fe20003f46070 */
[----:B------:R-:W-:-:S03]  /*2330*/  IMAD.MOV.U32 R29, RZ, RZ, R21 ;  /* 0x000000ffff1d7224 */ /* 0x000fc600078e0015 */
[----:B------:R-:W-:Y:S02]  /*2340*/  SEL R19, R3, 0x63400000, !P2 ;  /* 0x6340000003137807 */ /* 0x000fe40005000000 */
[----:B------:R-:W-:Y:S01]  /*2350*/  DFMA R24, R22, -R12, 1 ;  /* 0x3ff000001618742b */ /* 0x000fe2000000080c */
[----:B------:R-:W-:Y:S02]  /*2360*/  FSETP.GEU.AND P2, PT, |R11|, 1.469367938527859385e-39, PT ;  /* 0x001000000b00780b */ /* 0x000fe40003f4e200 */
[----:B------:R-:W-:-:S05]  /*2370*/  LOP3.LUT R19, R19, 0x800fffff, R11, 0xf8, !PT ;  /* 0x800fffff13137812 */ /* 0x000fca00078ef80b */
[----:B------:R-:W-:-:S06]  /*2380*/  DFMA R22, R22, R24, R22 ;  /* 0x000000181616722b */ /* 0x000fcc0000000016 */
[----:B------:R-:W-:Y:S05]  /*2390*/  @P2 BRA `(.L_x_36) ;  /* 0x0000000000202947 */ /* 0x000fea0003800000 */
[----:B------:R-:W-:-:S04]  /*23a0*/  LOP3.LUT R24, R17, 0x7ff00000, RZ, 0xc0, !PT ;  /* 0x7ff0000011187812 */ /* 0x000fc800078ec0ff */
[----:B------:R-:W-:Y:S01]  /*23b0*/  ISETP.GE.U32.AND P2, PT, R21, R24, PT ;  /* 0x000000181500720c */ /* 0x000fe20003f46070 */
[----:B------:R-:W-:-:S03]  /*23c0*/  IMAD.MOV.U32 R24, RZ, RZ, RZ ;  /* 0x000000ffff187224 */ /* 0x000fc600078e00ff */
[----:B------:R-:W-:-:S04]  /*23d0*/  SEL R25, R3, 0x63400000, !P2 ;  /* 0x6340000003197807 */ /* 0x000fc80005000000 */
[----:B------:R-:W-:-:S04]  /*23e0*/  LOP3.LUT R25, R25, 0x80000000, R11, 0xf8, !PT ;  /* 0x8000000019197812 */ /* 0x000fc800078ef80b */
[----:B------:R-:W-:-:S06]  /*23f0*/  LOP3.LUT R25, R25, 0x100000, RZ, 0xfc, !PT ;  /* 0x0010000019197812 */ /* 0x000fcc00078efcff */
[----:B------:R-:W-:-:S10]  /*2400*/  DFMA R18, R18, 2, -R24 ;  /* 0x400000001212782b */ /* 0x000fd40000000818 */
[----:B------:R-:W-:-:S07]  /*2410*/  LOP3.LUT R29, R19, 0x7ff00000, RZ, 0xc0, !PT ;  /* 0x7ff00000131d7812 */ /* 0x000fce00078ec0ff */
.L_x_36:
[----:B------:R-:W-:Y:S01]  /*2420*/  VIADD R30, R29, 0xffffffff ;  /* 0xffffffff1d1e7836 */ /* 0x000fe20000000000 */
[----:B------:R-:W-:Y:S01]  /*2430*/  @!P1 LOP3.LUT R28, R13, 0x7ff00000, RZ, 0xc0, !PT ;  /* 0x7ff000000d1c9812 */ /* 0x000fe200078ec0ff */
[----:B------:R-:W-:Y:S01]  /*2440*/  DMUL R24, R22, R18 ;  /* 0x0000001216187228 */ /* 0x000fe20000000000 */
[----:B------:R-:W-:Y:S02]  /*2450*/  BSSY B1, `(.L_x_37) ;  /* 0x0000039000017945 */ /* 0x000fe40003800000 */
[----:B------:R-:W-:Y:S01]  /*2460*/  ISETP.GT.U32.AND P1, PT, R30, 0x7feffffe, PT ;  /* 0x7feffffe1e00780c */ /* 0x000fe20003f24070 */
[----:B------:R-:W-:-:S04]  /*2470*/  VIADD R30, R28, 0xffffffff ;  /* 0xffffffff1c1e7836 */ /* 0x000fc80000000000 */
[----:B------:R-:W-:Y:S01]  /*2480*/  DFMA R26, R24, -R12, R18 ;  /* 0x8000000c181a722b */ /* 0x000fe20000000012 */
[----:B------:R-:W-:-:S07]  /*2490*/  ISETP.GT.U32.OR P1, PT, R30, 0x7feffffe, P1 ;  /* 0x7feffffe1e00780c */ /* 0x000fce0000f24470 */
[----:B------:R-:W-:-:S06]  /*24a0*/  DFMA R22, R22, R26, R24 ;  /* 0x0000001a1616722b */ /* 0x000fcc0000000018 */
[----:B------:R-:W-:Y:S05]  /*24b0*/  @P1 BRA `(.L_x_38) ;  /* 0x0000000000741947 */ /* 0x000fea0003800000 */
[----:B------:R-:W-:Y:S01]  /*24c0*/  LOP3.LUT R24, R17, 0x7ff00000, RZ, 0xc0, !PT ;  /* 0x7ff0000011187812 */ /* 0x000fe200078ec0ff */
[----:B------:R-:W-:-:S03]  /*24d0*/  UMOV UR8, 0xb9600000 ;  /* 0xb960000000087882 */ /* 0x000fc60000000000 */
[----:B------:R-:W-:Y:S01]  /*24e0*/  ISETP.GE.U32.AND P1, PT, R21, R24, PT ;  /* 0x000000181500720c */ /* 0x000fe20003f26070 */
[----:B------:R-:W-:-:S05]  /*24f0*/  IMAD.MOV R10, RZ, RZ, -R24 ;  /* 0x000000ffff0a7224 */ /* 0x000fca00078e0a18 */
[----:B------:R-:W-:Y:S02]  /*2500*/  VIADDMNMX R21, R21, R10, UR8, !PT ;  /* 0x0000000815157e46 */ /* 0x000fe4000f80010a */
[----:B------:R-:W-:Y:S02]  /*2510*/  SEL R10, R3, 0x63400000, !P1 ;  /* 0x63400000030a7807 */ /* 0x000fe40004800000 */
[----:B------:R-:W-:-:S05]  /*2520*/  VIMNMX R21, R21, 0x46a00000, PT ;  /* 0x46a0000015157848 */ /* 0x000fca0003fe0100 */
[----:B------:R-:W-:Y:S02]  /*2530*/  IMAD.IADD R21, R21, 0x1, -R10 ;  /* 0x0000000115157824 */ /* 0x000fe400078e0a0a */
[----:B------:R-:W-:Y:S02]  /*2540*/  IMAD.MOV.U32 R10, RZ, RZ, RZ ;  /* 0x000000ffff0a7224 */ /* 0x000fe400078e00ff */
[----:B------:R-:W-:-:S06]  /*2550*/  VIADD R11, R21, 0x7fe00000 ;  /* 0x7fe00000150b7836 */ /* 0x000fcc0000000000 */
[----:B------:R-:W-:-:S10]  /*2560*/  DMUL R24, R22, R10 ;  /* 0x0000000a16187228 */ /* 0x000fd40000000000 */
[----:B------:R-:W-:-:S13]  /*2570*/  FSETP.GTU.AND P1, PT, |R25|, 1.469367938527859385e-39, PT ;  /* 0x001000001900780b */ /* 0x000fda0003f2c200 */
[----:B------:R-:W-:Y:S05]  /*2580*/  @P1 BRA `(.L_x_39) ;  /* 0x0000000000941947 */ /* 0x000fea0003800000 */
[----:B------:R-:W-:Y:S01]  /*2590*/  DFMA R12, R22, -R12, R18 ;  /* 0x8000000c160c722b */ /* 0x000fe20000000012 */
[----:B------:R-:W-:-:S09]  /*25a0*/  IMAD.MOV.U32 R10, RZ, RZ, RZ ;  /* 0x000000ffff0a7224 */ /* 0x000fd200078e00ff */
[----:B------:R-:W-:Y:S02]  /*25b0*/  FSETP.NEU.AND P1, PT, R13, RZ, PT ;  /* 0x000000ff0d00720b */ /* 0x000fe40003f2d000 */
[----:B------:R-:W-:-:S04]  /*25c0*/  LOP3.LUT R17, R13, 0x80000000, R17, 0x48, !PT ;  /* 0x800000000d117812 */ /* 0x000fc800078e4811 */
[----:B------:R-:W-:-:S07]  /*25d0*/  LOP3.LUT R11, R17, R11, RZ, 0xfc, !PT ;  /* 0x0000000b110b7212 */ /* 0x000fce00078efcff */
[----:B------:R-:W-:Y:S05]  /*25e0*/  @!P1 BRA `(.L_x_39) ;  /* 0x00000000007c9947 */ /* 0x000fea0003800000 */
[----:B------:R-:W-:Y:S01]  /*25f0*/  IMAD.MOV R13, RZ, RZ, -R21 ;  /* 0x000000ffff0d7224 */ /* 0x000fe200078e0a15 */
[----:B------:R-:W-:Y:S01]  /*2600*/  DMUL.RP R10, R22, R10 ;  /* 0x0000000a160a7228 */ /* 0x000fe20000008000 */
[----:B------:R-:W-:Y:S01]  /*2610*/  IMAD.MOV.U32 R12, RZ, RZ, RZ ;  /* 0x000000ffff0c7224 */ /* 0x000fe200078e00ff */
[----:B------:R-:W-:-:S05]  /*2620*/  IADD3 R3, -R21, -0x43300000, RZ ;  /* 0xbcd0000015037810 */ /* 0x000fca0007ffe1ff */
[----:B------:R-:W-:-:S03]  /*2630*/  DFMA R12, R24, -R12, R22 ;  /* 0x8000000c180c722b */ /* 0x000fc60000000016 */
[----:B------:R-:W-:-:S07]  /*2640*/  LOP3.LUT R17, R11, R17, RZ, 0x3c, !PT ;  /* 0x000000110b117212 */ /* 0x000fce00078e3cff */
[----:B------:R-:W-:-:S04]  /*2650*/  FSETP.NEU.AND P1, PT, |R13|, R3, PT ;  /* 0x000000030d00720b */ /* 0x000fc80003f2d200 */
[----:B------:R-:W-:Y:S02]  /*2660*/  FSEL R24, R10, R24, !P1 ;  /* 0x000000180a187208 */ /* 0x000fe40004800000 */
[----:B------:R-:W-:Y:S01]  /*2670*/  FSEL R25, R17, R25, !P1 ;  /* 0x0000001911197208 */ /* 0x000fe20004800000 */
[----:B------:R-:W-:Y:S06]  /*2680*/  BRA `(.L_x_39) ;  /* 0x0000000000547947 */ /* 0x000fec0003800000 */
.L_x_38:
[----:B------:R-:W-:-:S14]  /*2690*/  DSETP.NAN.AND P1, PT, R10, R10, PT ;  /* 0x0000000a0a00722a */ /* 0x000fdc0003f28000 */
[----:B------:R-:W-:Y:S05]  /*26a0*/  @P1 BRA `(.L_x_40) ;  /* 0x0000000000441947 */ /* 0x000fea0003800000 */
[----:B------:R-:W-:-:S14]  /*26b0*/  DSETP.NAN.AND P1, PT, R16, R16, PT ;  /* 0x000000101000722a */ /* 0x000fdc0003f28000 */
[----:B------:R-:W-:Y:S05]  /*26c0*/  @P1 BRA `(.L_x_41) ;  /* 0x0000000000301947 */ /* 0x000fea0003800000 */
[----:B------:R-:W-:Y:S01]  /*26d0*/  ISETP.NE.AND P1, PT, R29, R28, PT ;  /* 0x0000001c1d00720c */ /* 0x000fe20003f25270 */
[----:B------:R-:W-:Y:S02]  /*26e0*/  IMAD.MOV.U32 R24, RZ, RZ, 0x0 ;  /* 0x00000000ff187424 */ /* 0x000fe400078e00ff */
[----:B------:R-:W-:-:S10]  /*26f0*/  IMAD.MOV.U32 R25, RZ, RZ, -0x80000 ;  /* 0xfff80000ff197424 */ /* 0x000fd400078e00ff */
[----:B------:R-:W-:Y:S05]  /*2700*/  @!P1 BRA `(.L_x_39) ;  /* 0x0000000000349947 */ /* 0x000fea0003800000 */
[----:B------:R-:W-:Y:S02]  /*2710*/  ISETP.NE.AND P1, PT, R29, 0x7ff00000, PT ;  /* 0x7ff000001d00780c */ /* 0x000fe40003f25270 */
[----:B------:R-:W-:Y:S02]  /*2720*/  LOP3.LUT R25, R11, 0x80000000, R17, 0x48, !PT ;  /* 0x800000000b197812 */ /* 0x000fe400078e4811 */
[----:B------:R-:W-:-:S13]  /*2730*/  ISETP.EQ.OR P1, PT, R28, RZ, !P1 ;  /* 0x000000ff1c00720c */ /* 0x000fda0004f22670 */
[----:B------:R-:W-:Y:S01]  /*2740*/  @P1 LOP3.LUT R3, R25, 0x7ff00000, RZ, 0xfc, !PT ;  /* 0x7ff0000019031812 */ /* 0x000fe200078efcff */
[----:B------:R-:W-:Y:S02]  /*2750*/  @!P1 IMAD.MOV.U32 R24, RZ, RZ, RZ ;  /* 0x000000ffff189224 */ /* 0x000fe400078e00ff */
[----:B------:R-:W-:Y:S02]  /*2760*/  @P1 IMAD.MOV.U32 R24, RZ, RZ, RZ ;  /* 0x000000ffff181224 */ /* 0x000fe400078e00ff */
[----:B------:R-:W-:Y:S01]  /*2770*/  @P1 IMAD.MOV.U32 R25, RZ, RZ, R3 ;  /* 0x000000ffff191224 */ /* 0x000fe200078e0003 */
[----:B------:R-:W-:Y:S06]  /*2780*/  BRA `(.L_x_39) ;  /* 0x0000000000147947 */ /* 0x000fec0003800000 */
.L_x_41:
[----:B------:R-:W-:Y:S01]  /*2790*/  LOP3.LUT R25, R17, 0x80000, RZ, 0xfc, !PT ;  /* 0x0008000011197812 */ /* 0x000fe200078efcff */
[----:B------:R-:W-:Y:S01]  /*27a0*/  IMAD.MOV.U32 R24, RZ, RZ, R16 ;  /* 0x000000ffff187224 */ /* 0x000fe200078e0010 */
[----:B------:R-:W-:Y:S06]  /*27b0*/  BRA `(.L_x_39) ;  /* 0x0000000000087947 */ /* 0x000fec0003800000 */
.L_x_40:
[----:B------:R-:W-:Y:S01]  /*27c0*/  LOP3.LUT R25, R11, 0x80000, RZ, 0xfc, !PT ;  /* 0x000800000b197812 */ /* 0x000fe200078efcff */
[----:B------:R-:W-:-:S07]  /*27d0*/  IMAD.MOV.U32 R24, RZ, RZ, R10 ;  /* 0x000000ffff187224 */ /* 0x000fce00078e000a */
.L_x_39:
[----:B------:R-:W-:Y:S05]  /*27e0*/  BSYNC B1 ;  /* 0x0000000000017941 */ /* 0x000fea0003800000 */
.L_x_37:
[----:B------:R-:W-:Y:S02]  /*27f0*/  IMAD.MOV.U32 R21, RZ, RZ, 0x0 ;  /* 0x00000000ff157424 */ /* 0x000fe400078e00ff */
[----:B------:R-:W-:Y:S02]  /*2800*/  IMAD.MOV.U32 R16, RZ, RZ, R24 ;  /* 0x000000ffff107224 */ /* 0x000fe400078e0018 */
[----:B------:R-:W-:Y:S01]  /*2810*/  IMAD.MOV.U32 R17, RZ, RZ, R25 ;  /* 0x000000ffff117224 */ /* 0x000fe200078e0019 */
[----:B------:R-:W-:Y:S06]  /*2820*/  RET.REL.NODEC R20 `(triton_) ;  /* 0xffffffd414f47950 */ /* 0x000fec0003c3ffff */
        .type           $triton_$__internal_accurate_pow,@function
        .size           $triton_$__internal_accurate_pow,($triton_$__internal_trig_reduction_slowpathd - $triton_$__internal_accurate_pow)
$triton_$__internal_accurate_pow:
[----:B------:R-:W-:Y:S01]  /*2830*/  ISETP.GT.U32.AND P4, PT, R6, 0xfffff, PT ;  /* 0x000fffff0600780c */ /* 0x000fe20003f84070 */
[--C-:B------:R-:W-:Y:S01]  /*2840*/  IMAD.MOV.U32 R13, RZ, RZ, R6.reuse ;  /* 0x000000ffff0d7224 */ /* 0x100fe200078e0006 */
[----:B------:R-:W-:Y:S01]  /*2850*/  SHF.R.U32.HI R6, RZ, 0x14, R6 ;  /* 0x00000014ff067819 */ /* 0x000fe20000011606 */
[----:B------:R-:W-:Y:S01]  /*2860*/  IMAD.MOV.U32 R14, RZ, RZ, RZ ;  /* 0x000000ffff0e7224 */ /* 0x000fe200078e00ff */
[----:B------:R-:W-:Y:S01]  /*2870*/  UMOV UR4, 0x7d2cafe2 ;  /* 0x7d2cafe200047882 */ /* 0x000fe20000000000 */
[----:B------:R-:W-:Y:S01]  /*2880*/  UMOV UR5, 0x3eb0f5ff ;  /* 0x3eb0f5ff00057882 */ /* 0x000fe20000000000 */
[----:B------:R-:W-:-:S04]  /*2890*/  LOP3.LUT R5, R5, R4, RZ, 0x3c, !PT ;  /* 0x0000000405057212 */ /* 0x000fc800078e3cff */
[----:B------:R-:W-:-:S03]  /*28a0*/  LOP3.LUT R4, R5, R4, RZ, 0x3c, !PT ;  /* 0x0000000405047212 */ /* 0x000fc600078e3cff */
[----:B------:R-:W-:Y:S01]  /*28b0*/  @!P4 DMUL R20, R12, 1.80143985094819840000e+16 ;  /* 0x435000000c14c828 */ /* 0x000fe20000000000 */
[----:B------:R-:W-:-:S09]  /*28c0*/  LOP3.LUT R5, R5, R4, RZ, 0x3c, !PT ;  /* 0x0000000405057212 */ /* 0x000fd200078e3cff */
[----:B------:R-:W-:Y:S01]  /*28d0*/  @!P4 IMAD.MOV.U32 R13, RZ, RZ, R21 ;  /* 0x000000ffff0dc224 */ /* 0x000fe200078e0015 */
[----:B------:R-:W-:Y:S01]  /*28e0*/  @!P4 LEA.HI R6, R21, 0xffffffca, RZ, 0xc ;  /* 0xffffffca1506c811 */ /* 0x000fe200078f60ff */
[----:B------:R-:W-:-:S03]  /*28f0*/  @!P4 IMAD.MOV.U32 R12, RZ, RZ, R20 ;  /* 0x000000ffff0cc224 */ /* 0x000fc600078e0014 */
[----:B------:R-:W-:Y:S01]  /*2900*/  LOP3.LUT R13, R13, 0x800fffff, RZ, 0xc0, !PT ;  /* 0x800fffff0d0d7812 */ /* 0x000fe200078ec0ff */
[----:B------:R-:W-:-:S03]  /*2910*/  IMAD.MOV.U32 R16, RZ, RZ, R12 ;  /* 0x000000ffff107224 */ /* 0x000fc600078e000c */
[----:B------:R-:W-:-:S04]  /*2920*/  LOP3.LUT R17, R13, 0x3ff00000, RZ, 0xfc, !PT ;  /* 0x3ff000000d117812 */ /* 0x000fc800078efcff */
[----:B------:R-:W-:-:S13]  /*2930*/  ISETP.GE.U32.AND P5, PT, R17, 0x3ff6a09f, PT ;  /* 0x3ff6a09f1100780c */ /* 0x000fda0003fa6070 */
[----:B------:R-:W-:-:S04]  /*2940*/  @P5 VIADD R13, R17, 0xfff00000 ;  /* 0xfff00000110d5836 */ /* 0x000fc80000000000 */
[----:B------:R-:W-:-:S06]  /*2950*/  @P5 IMAD.MOV.U32 R17, RZ, RZ, R13 ;  /* 0x000000ffff115224 */ /* 0x000fcc00078e000d */
[C---:B------:R-:W-:Y:S02]  /*2960*/  DADD R12, R16.reuse, 1 ;  /* 0x3ff00000100c7429 */ /* 0x040fe40000000000 */
[----:B------:R-:W-:-:S04]  /*2970*/  DADD R16, R16, -1 ;  /* 0xbff0000010107429 */ /* 0x000fc80000000000 */
[----:B------:R-:W0:Y:S02]  /*2980*/  MUFU.RCP64H R15, R13 ;  /* 0x0000000d000f7308 */ /* 0x000e240000001800 */
[----:B0-----:R-:W-:-:S08]  /*2990*/  DFMA R12, -R12, R14, 1 ;  /* 0x3ff000000c0c742b */ /* 0x001fd0000000010e */
[----:B------:R-:W-:-:S08]  /*29a0*/  DFMA R12, R12, R12, R12 ;  /* 0x0000000c0c0c722b */ /* 0x000fd0000000000c */
[----:B------:R-:W-:-:S08]  /*29b0*/  DFMA R14, R14, R12, R14 ;  /* 0x0000000c0e0e722b */ /* 0x000fd0000000000e */
[----:B------:R-:W-:-:S08]  /*29c0*/  DMUL R18, R16, R14 ;  /* 0x0000000e10127228 */ /* 0x000fd00000000000 */
[----:B------:R-:W-:-:S08]  /*29d0*/  DFMA R18, R16, R14, R18 ;  /* 0x0000000e1012722b */ /* 0x000fd00000000012 */
[----:B------:R-:W-:-:S08]  /*29e0*/  DADD R12, R16, -R18 ;  /* 0x00000000100c7229 */ /* 0x000fd00000000812 */
[----:B------:R-:W-:-:S08]  /*29f0*/  DADD R12, R12, R12 ;  /* 0x000000000c0c7229 */ /* 0x000fd0000000000c */
[-C--:B------:R-:W-:Y:S02]  /*2a00*/  DFMA R16, R16, -R18.reuse, R12 ;  /* 0x800000121010722b */ /* 0x080fe4000000000c */
[----:B------:R-:W-:-:S06]  /*2a10*/  DMUL R12, R18, R18 ;  /* 0x00000012120c7228 */ /* 0x000fcc0000000000 */
[----:B------:R-:W-:Y:S02]  /*2a20*/  DMUL R22, R14, R16 ;  /* 0x000000100e167228 */ /* 0x000fe40000000000 */
[----:B------:R-:W-:-:S08]  /*2a30*/  DFMA R24, R18, R18, -R12 ;  /* 0x000000121218722b */ /* 0x000fd0000000080c */
[----:B------:R-:W-:Y:S02]  /*2a40*/  VIADD R21, R23, 0x100000 ;  /* 0x0010000017157836 */ /* 0x000fe40000000000 */
[----:B------:R-:W-:-:S06]  /*2a50*/  IMAD.MOV.U32 R20, RZ, RZ, R22 ;  /* 0x000000ffff147224 */ /* 0x000fcc00078e0016 */
[C---:B------:R-:W-:Y:S02]  /*2a60*/  DFMA R24, R18.reuse, R20, R24 ;  /* 0x000000141218722b */ /* 0x040fe40000000018 */
[----:B------:R-:W-:-:S08]  /*2a70*/  DMUL R20, R18, R12 ;  /* 0x0000000c12147228 */ /* 0x000fd00000000000 */
[----:B------:R-:W-:-:S08]  /*2a80*/  DFMA R26, R18, R12, -R20 ;  /* 0x0000000c121a722b */ /* 0x000fd00000000814 */
[----:B------:R-:W-:Y:S01]  /*2a90*/  DFMA R12, R22, R12, R26 ;  /* 0x0000000c160c722b */ /* 0x000fe2000000001a */
[----:B------:R-:W-:Y:S02]  /*2aa0*/  IMAD.MOV.U32 R22, RZ, RZ, 0x41ad3b5a ;  /* 0x41ad3b5aff167424 */ /* 0x000fe400078e00ff */
[----:B------:R-:W-:-:S05]  /*2ab0*/  IMAD.MOV.U32 R23, RZ, RZ, 0x3ed0f5d2 ;  /* 0x3ed0f5d2ff177424 */ /* 0x000fca00078e00ff */
[C---:B------:R-:W-:Y:S02]  /*2ac0*/  DFMA R12, R18.reuse, R24, R12 ;  /* 0x00000018120c722b */ /* 0x040fe4000000000c */
[----:B------:R-:W-:-:S08]  /*2ad0*/  DMUL R24, R18, R18 ;  /* 0x0000001212187228 */ /* 0x000fd00000000000 */
[----:B------:R-:W-:Y:S01]  /*2ae0*/  DFMA R22, R24, UR4, R22 ;  /* 0x0000000418167c2b */ /* 0x000fe20008000016 */
[----:B------:R-:W-:Y:S01]  /*2af0*/  UMOV UR4, 0x75488a3f ;  /* 0x75488a3f00047882 */ /* 0x000fe20000000000 */
[----:B------:R-:W-:-:S06]  /*2b00*/  UMOV UR5, 0x3ef3b20a ;  /* 0x3ef3b20a00057882 */ /* 0x000fcc0000000000 */
[----:B------:R-:W-:Y:S01]  /*2b10*/  DFMA R22, R24, R22, UR4 ;  /* 0x0000000418167e2b */ /* 0x000fe20008000016 */
        /* <DEDUP_REMOVED lines=14> */
[----:B------:R-:W-:-:S08]  /*2c00*/  DFMA R22, R24, R26, UR4 ;  /* 0x0000000418167e2b */ /* 0x000fd0000800001a */
[----:B------:R-:W-:Y:S01]  /*2c10*/  DADD R28, -R22, UR4 ;  /* 0x00000004161c7e29 */ /* 0x000fe20008000100 */
[----:B------:R-:W-:Y:S01]  /*2c20*/  UMOV UR4, 0xb9e7b0 ;  /* 0x00b9e7b000047882 */ /* 0x000fe20000000000 */
[----:B------:R-:W-:-:S06]  /*2c30*/  UMOV UR5, 0x3c46a4cb ;  /* 0x3c46a4cb00057882 */ /* 0x000fcc0000000000 */
[----:B------:R-:W-:-:S08]  /*2c40*/  DFMA R26, R24, R26, R28 ;  /* 0x0000001a181a722b */ /* 0x000fd0000000001c */
[----:B------:R-:W-:Y:S01]  /*2c50*/  DADD R26, R26, -UR4 ;  /* 0x800000041a1a7e29 */ /* 0x000fe20008000000 */
[----:B------:R-:W-:Y:S01]  /*2c60*/  UMOV UR4, 0x80000000 ;  /* 0x8000000000047882 */ /* 0x000fe20000000000 */
[----:B------:R-:W-:-:S06]  /*2c70*/  UMOV UR5, 0x43300000 ;  /* 0x4330000000057882 */ /* 0x000fcc0000000000 */
[----:B------:R-:W-:-:S08]  /*2c80*/  DADD R24, R22, R26 ;  /* 0x0000000016187229 */ /* 0x000fd0000000001a */
[----:B------:R-:W-:-:S08]  /*2c90*/  DADD R22, R22, -R24 ;  /* 0x0000000016167229 */ /* 0x000fd00000000818 */
[----:B------:R-:W-:Y:S02]  /*2ca0*/  DADD R22, R26, R22 ;  /* 0x000000001a167229 */ /* 0x000fe40000000016 */
[----:B------:R-:W-:-:S08]  /*2cb0*/  DMUL R26, R24, R20 ;  /* 0x00000014181a7228 */ /* 0x000fd00000000000 */
[----:B------:R-:W-:-:S08]  /*2cc0*/  DFMA R28, R24, R20, -R26 ;  /* 0x00000014181c722b */ /* 0x000fd0000000081a */
[----:B------:R-:W-:-:S08]  /*2cd0*/  DFMA R12, R24, R12, R28 ;  /* 0x0000000c180c722b */ /* 0x000fd0000000001c */
[----:B------:R-:W-:-:S08]  /*2ce0*/  DFMA R22, R22, R20, R12 ;  /* 0x000000141616722b */ /* 0x000fd0000000000c */
[----:B------:R-:W-:-:S08]  /*2cf0*/  DADD R20, R26, R22 ;  /* 0x000000001a147229 */ /* 0x000fd00000000016 */
[--C-:B------:R-:W-:Y:S02]  /*2d00*/  DADD R12, R18, R20.reuse ;  /* 0x00000000120c7229 */ /* 0x100fe40000000014 */
[----:B------:R-:W-:-:S06]  /*2d10*/  DADD R26, R26, -R20 ;  /* 0x000000001a1a7229 */ /* 0x000fcc0000000814 */
[----:B------:R-:W-:Y:S02]  /*2d20*/  DADD R18, R18, -R12 ;  /* 0x0000000012127229 */ /* 0x000fe4000000080c */
[----:B------:R-:W-:Y:S01]  /*2d30*/  DADD R26, R22, R26 ;  /* 0x00000000161a7229 */ /* 0x000fe2000000001a */
[C---:B------:R-:W-:Y:S02]  /*2d40*/  VIADD R22, R6.reuse, 0xfffffc01 ;  /* 0xfffffc0106167836 */ /* 0x040fe40000000000 */
[----:B------:R-:W-:-:S03]  /*2d50*/  @P5 VIADD R22, R6, 0xfffffc02 ;  /* 0xfffffc0206165836 */ /* 0x000fc60000000000 */
[----:B------:R-:W-:Y:S01]  /*2d60*/  DADD R18, R20, R18 ;  /* 0x0000000014127229 */ /* 0x000fe20000000012 */
[----:B------:R-:W-:-:S05]  /*2d70*/  IMAD.SHL.U32 R6, R5, 0x2, RZ ;  /* 0x0000000205067824 */ /* 0x000fca00078e00ff */
[----:B------:R-:W-:Y:S02]  /*2d80*/  ISETP.GT.U32.AND P4, PT, R6, -0x2000001, PT ;  /* 0xfdffffff0600780c */ /* 0x000fe40003f84070 */
[----:B------:R-:W-:-:S08]  /*2d90*/  DADD R18, R26, R18 ;  /* 0x000000001a127229 */ /* 0x000fd00000000012 */
[----:B------:R-:W-:Y:S01]  /*2da0*/  DFMA R20, R14, R16, R18 ;  /* 0x000000100e14722b */ /* 0x000fe20000000012 */
[----:B------:R-:W-:Y:S01]  /*2db0*/  LOP3.LUT R16, R22, 0x80000000, RZ, 0x3c, !PT ;  /* 0x8000000016107812 */ /* 0x000fe200078e3cff */
[----:B------:R-:W-:-:S06]  /*2dc0*/  IMAD.MOV.U32 R17, RZ, RZ, 0x43300000 ;  /* 0x43300000ff117424 */ /* 0x000fcc00078e00ff */
[----:B------:R-:W-:Y:S02]  /*2dd0*/  DADD R18, R12, R20 ;  /* 0x000000000c127229 */ /* 0x000fe40000000014 */
[----:B------:R-:W-:Y:S01]  /*2de0*/  DADD R16, R16, -UR4 ;  /* 0x8000000410107e29 */ /* 0x000fe20008000000 */
[----:B------:R-:W-:Y:S01]  /*2df0*/  UMOV UR4, 0xfefa39ef ;  /* 0xfefa39ef00047882 */ /* 0x000fe20000000000 */
[----:B------:R-:W-:-:S04]  /*2e00*/  UMOV UR5, 0x3fe62e42 ;  /* 0x3fe62e4200057882 */ /* 0x000fc80000000000 */
[--C-:B------:R-:W-:Y:S02]  /*2e10*/  DADD R12, R12, -R18.reuse ;  /* 0x000000000c0c7229 */ /* 0x100fe40000000812 */
[----:B------:R-:W-:-:S06]  /*2e20*/  DFMA R14, R16, UR4, R18 ;  /* 0x00000004100e7c2b */ /* 0x000fcc0008000012 */
[----:B------:R-:W-:Y:S02]  /*2e30*/  DADD R12, R20, R12 ;  /* 0x00000000140c7229 */ /* 0x000fe4000000000c */
[----:B------:R-:W-:Y:S01]  /*2e40*/  DFMA R22, -R16, UR4, R14 ;  /* 0x0000000410167c2b */ /* 0x000fe2000800010e */
[----:B------:R-:W-:Y:S01]  /*2e50*/  UMOV UR4, 0x3b39803f ;  /* 0x3b39803f00047882 */ /* 0x000fe20000000000 */
[----:B------:R-:W-:-:S06]  /*2e60*/  UMOV UR5, 0x3c7abc9e ;  /* 0x3c7abc9e00057882 */ /* 0x000fcc0000000000 */
[----:B------:R-:W-:Y:S01]  /*2e70*/  DADD R22, -R18, R22 ;  /* 0x0000000012167229 */ /* 0x000fe20000000116 */
[----:B------:R-:W-:-:S04]  /*2e80*/  LOP3.LUT R19, R5, 0xff0fffff, RZ, 0xc0, !PT ;  /* 0xff0fffff05137812 */ /* 0x000fc800078ec0ff */
[----:B------:R-:W-:-:S03]  /*2e90*/  SEL R5, R19, R5, P4 ;  /* 0x0000000513057207 */ /* 0x000fc60002000000 */
[----:B------:R-:W-:-:S08]  /*2ea0*/  DADD R12, R12, -R22 ;  /* 0x000000000c0c7229 */ /* 0x000fd00000000816 */
[----:B------:R-:W-:Y:S01]  /*2eb0*/  DFMA R16, R16, UR4, R12 ;  /* 0x0000000410107c2b */ /* 0x000fe2000800000c */
[----:B------:R-:W-:Y:S01]  /*2ec0*/  UMOV UR4, 0xfefa39ef ;  /* 0xfefa39ef00047882 */ /* 0x000fe20000000000 */
[----:B------:R-:W-:-:S06]  /*2ed0*/  UMOV UR5, 0x3fe62e42 ;  /* 0x3fe62e4200057882 */ /* 0x000fcc0000000000 */
[----:B------:R-:W-:-:S08]  /*2ee0*/  DADD R12, R14, R16 ;  /* 0x000000000e0c7229 */ /* 0x000fd00000000010 */
[----:B------:R-:W-:Y:S02]  /*2ef0*/  DADD R18, R14, -R12 ;  /* 0x000000000e127229 */ /* 0x000fe4000000080c */
[----:B------:R-:W-:-:S06]  /*2f00*/  DMUL R14, R12, R4 ;  /* 0x000000040c0e7228 */ /* 0x000fcc0000000000 */
[----:B------:R-:W-:Y:S02]  /*2f10*/  DADD R16, R16, R18 ;  /* 0x0000000010107229 */ /* 0x000fe40000000012 */
[----:B------:R-:W-:-:S08]  /*2f20*/  DFMA R12, R12, R4, -R14 ;  /* 0x000000040c0c722b */ /* 0x000fd0000000080e */
[----:B------:R-:W-:Y:S01]  /*2f30*/  DFMA R16, R16, R4, R12 ;  /* 0x000000041010722b */ /* 0x000fe2000000000c */
[----:B------:R-:W-:Y:S02]  /*2f40*/  IMAD.MOV.U32 R12, RZ, RZ, 0x652b82fe ;  /* 0x652b82feff0c7424 */ /* 0x000fe400078e00ff */
[----:B------:R-:W-:-:S05]  /*2f50*/  IMAD.MOV.U32 R13, RZ, RZ, 0x3ff71547 ;  /* 0x3ff71547ff0d7424 */ /* 0x000fca00078e00ff */
[----:B------:R-:W-:-:S08]  /*2f60*/  DADD R4, R14, R16 ;  /* 0x000000000e047229 */ /* 0x000fd00000000010 */
[----:B------:R-:W-:Y:S02]  /*2f70*/  DFMA R12, R4, R12, 6.75539944105574400000e+15 ;  /* 0x43380000040c742b */ /* 0x000fe4000000000c */
[----:B------:R-:W-:Y:S01]  /*2f80*/  FADD.FTZ R6, |R5|, -RZ ;  /* 0x800000ff05067221 */ /* 0x000fe20000010200 */
[----:B------:R-:W-:-:S04]  /*2f90*/  DADD R14, R14, -R4 ;  /* 0x000000000e0e7229 */ /* 0x000fc80000000804 */
[----:B------:R-:W-:Y:S01]  /*2fa0*/  FSETP.GEU.AND P4, PT, R6, 4.1917929649353027344, PT ;  /* 0x4086232b0600780b */ /* 0x000fe20003f8e000 */
[----:B------:R-:W-:-:S03]  /*2fb0*/  DADD R18, R12, -6.75539944105574400000e+15 ;  /* 0xc33800000c127429 */ /* 0x000fc60000000000 */
[----:B------:R-:W-:-:S05]  /*2fc0*/  DADD R16, R16, R14 ;  /* 0x0000000010107229 */ /* 0x000fca000000000e */
[----:B------:R-:W-:Y:S01]  /*2fd0*/  DFMA R20, R18, -UR4, R4 ;  /* 0x8000000412147c2b */ /* 0x000fe20008000004 */
[----:B------:R-:W-:Y:S01]  /*2fe0*/  UMOV UR4, 0x3b39803f ;  /* 0x3b39803f00047882 */ /* 0x000fe20000000000 */
[----:B------:R-:W-:-:S06]  /*2ff0*/  UMOV UR5, 0x3c7abc9e ;  /* 0x3c7abc9e00057882 */ /* 0x000fcc0000000000 */
[----:B------:R-:W-:Y:S01]  /*3000*/  DFMA R20, R18, -UR4, R20 ;  /* 0x8000000412147c2b */ /* 0x000fe20008000014 */
[----:B------:R-:W-:Y:S01]  /*3010*/  UMOV UR4, 0x69ce2bdf ;  /* 0x69ce2bdf00047882 */ /* 0x000fe20000000000 */
[----:B------:R-:W-:Y:S01]  /*3020*/  IMAD.MOV.U32 R18, RZ, RZ, -0x35dec16 ;  /* 0xfca213eaff127424 */ /* 0x000fe200078e00ff */
[----:B------:R-:W-:Y:S01]  /*3030*/  UMOV UR5, 0x3e5ade15 ;  /* 0x3e5ade1500057882 */ /* 0x000fe20000000000 */
[----:B------:R-:W-:-:S06]  /*3040*/  IMAD.MOV.U32 R19, RZ, RZ, 0x3e928af3 ;  /* 0x3e928af3ff137424 */ /* 0x000fcc00078e00ff */
        /* <DEDUP_REMOVED lines=25> */
[----:B------:R-:W-:-:S08]  /*31e0*/  DFMA R18, R20, R18, 1 ;  /* 0x3ff000001412742b */ /* 0x000fd00000000012 */
[----:B------:R-:W-:-:S10]  /*31f0*/  DFMA R18, R20, R18, 1 ;  /* 0x3ff000001412742b */ /* 0x000fd40000000012 */
[----:B------:R-:W-:Y:S02]  /*3200*/  IMAD R15, R12, 0x100000, R19 ;  /* 0x001000000c0f7824 */ /* 0x000fe400078e0213 */
[----:B------:R-:W-:Y:S01]  /*3210*/  IMAD.MOV.U32 R14, RZ, RZ, R18 ;  /* 0x000000ffff0e7224 */ /* 0x000fe200078e0012 */
[----:B------:R-:W-:Y:S06]  /*3220*/  @!P4 BRA `(.L_x_42) ;  /* 0x000000000030c947 */ /* 0x000fec0003800000 */
[----:B------:R-:W-:Y:S01]  /*3230*/  FSETP.GEU.AND P4, PT, R6, 4.2275390625, PT ;  /* 0x408748000600780b */ /* 0x000fe20003f8e000 */
[C---:B------:R-:W-:Y:S02]  /*3240*/  DSETP.GEU.AND P5, PT, R4.reuse, RZ, PT ;  /* 0x000000ff0400722a */ /* 0x040fe40003fae000 */
[----:B------:R-:W-:-:S10]  /*3250*/  DADD R4, R4, +INF ;  /* 0x7ff0000004047429 */ /* 0x000fd40000000000 */
[----:B------:R-:W-:Y:S02]  /*3260*/  @!P4 LEA.HI R6, R12, R12, RZ, 0x1 ;  /* 0x0000000c0c06c211 */ /* 0x000fe400078f08ff */
[----:B------:R-:W-:Y:S01]  /*3270*/  FSEL R14, R4, RZ, P5 ;  /* 0x000000ff040e7208 */ /* 0x000fe20002800000 */
[----:B------:R-:W-:Y:S01]  /*3280*/  @!P4 IMAD.MOV.U32 R4, RZ, RZ, RZ ;  /* 0x000000ffff04c224 */ /* 0x000fe200078e00ff */
[----:B------:R-:W-:Y:S02]  /*3290*/  @!P4 SHF.R.S32.HI R13, RZ, 0x1, R6 ;  /* 0x00000001ff0dc819 */ /* 0x000fe40000011406 */
[----:B------:R-:W-:-:S03]  /*32a0*/  FSEL R15, R5, RZ, P5 ;  /* 0x000000ff050f7208 */ /* 0x000fc60002800000 */
[----:B------:R-:W-:Y:S02]  /*32b0*/  @!P4 IMAD.IADD R12, R12, 0x1, -R13 ;  /* 0x000000010c0cc824 */ /* 0x000fe400078e0a0d */
[----:B------:R-:W-:-:S03]  /*32c0*/  @!P4 IMAD R19, R13, 0x100000, R19 ;  /* 0x001000000d13c824 */ /* 0x000fc600078e0213 */
[----:B------:R-:W-:-:S06]  /*32d0*/  @!P4 LEA R5, R12, 0x3ff00000, 0x14 ;  /* 0x3ff000000c05c811 */ /* 0x000fcc00078ea0ff */
[----:B------:R-:W-:-:S11]  /*32e0*/  @!P4 DMUL R14, R18, R4 ;  /* 0x00000004120ec228 */ /* 0x000fd60000000000 */
.L_x_42:
[----:B------:R-:W-:Y:S01]  /*32f0*/  DFMA R16, R16, R14, R14 ;  /* 0x0000000e1010722b */ /* 0x000fe2000000000e */
[----:B------:R-:W-:Y:S02]  /*3300*/  LOP3.LUT R4, R15, 0x7fffffff, RZ, 0xc0, !PT ;  /* 0x7fffffff0f047812 */ /* 0x000fe400078ec0ff */
[----:B------:R-:W-:Y:S02]  /*3310*/  ISETP.NE.AND P4, PT, R14, RZ, PT ;  /* 0x000000ff0e00720c */ /* 0x000fe40003f85270 */
[----:B------:R-:W-:Y:S01]  /*3320*/  ISETP.NE.AND P5, PT, R4, 0x7ff00000, PT ;  /* 0x7ff000000400780c */ /* 0x000fe20003fa5270 */
[----:B------:R-:W-:-:S04]  /*3330*/  IMAD.MOV.U32 R4, RZ, RZ, R3 ;  /* 0x000000ffff047224 */ /* 0x000fc800078e0003 */
[-C--:B------:R-:W-:Y:S02]  /*3340*/  FSEL R5, R14, R16.reuse, !P4 ;  /* 0x000000100e057208 */ /* 0x080fe40006000000 */
[-C--:B------:R-:W-:Y:S02]  /*3350*/  FSEL R15, R15, R17.reuse, !P4 ;  /* 0x000000110f0f7208 */ /* 0x080fe40006000000 */
[----:B------:R-:W-:Y:S01]  /*3360*/  FSEL R6, R5, R16, !P5 ;  /* 0x0000001005067208 */ /* 0x000fe20006800000 */
[----:B------:R-:W-:Y:S01]  /*3370*/  IMAD.MOV.U32 R5, RZ, RZ, 0x0 ;  /* 0x00000000ff057424 */ /* 0x000fe200078e00ff */
[----:B------:R-:W-:-:S03]  /*3380*/  FSEL R16, R15, R17, !P5 ;  /* 0x000000110f107208 */ /* 0x000fc60006800000 */
[----:B------:R-:W-:Y:S05]  /*3390*/  RET.REL.NODEC R4 `(triton_) ;  /* 0xffffffcc04187950 */ /* 0x000fea0003c3ffff */
        .type           $triton_$__internal_trig_reduction_slowpathd,@function
        .size           $triton_$__internal_trig_reduction_slowpathd,(.L_x_54 - $triton_$__internal_trig_reduction_slowpathd)
$triton_$__internal_trig_reduction_slowpathd:
[----:B------:R-:W-:-:S04]  /*33a0*/  SHF.R.U32.HI R6, RZ, 0x14, R3 ;  /* 0x00000014ff067819 */ /* 0x000fc80000011603 */
[----:B------:R-:W-:-:S04]  /*33b0*/  SGXT.U32 R6, R6, 0xb ;  /* 0x0000000b0606781a */ /* 0x000fc80000000000 */
[----:B------:R-:W-:-:S13]  /*33c0*/  ISETP.NE.AND P4, PT, R6, 0x7ff, PT ;  /* 0x000007ff0600780c */ /* 0x000fda0003f85270 */
[----:B------:R-:W-:Y:S05]  /*33d0*/  @!P4 BRA `(.L_x_43) ;  /* 0x000000080068c947 */ /* 0x000fea0003800000 */
[----:B------:R-:W-:Y:S01]  /*33e0*/  VIADD R6, R6, 0xfffffc00 ;  /* 0xfffffc0006067836 */ /* 0x000fe20000000000 */
[----:B------:R-:W0:Y:S01]  /*33f0*/  LDC R7, c[0x0][0x20] ;  /* 0x00000800ff077b82 */ /* 0x000e220000000800 */
[----:B------:R-:W-:Y:S01]  /*3400*/  VIADD R8, R1, 0x8 ;  /* 0x0000000801087836 */ /* 0x000fe20000000000 */
[----:B------:R-:W-:Y:S02]  /*3410*/  BSSY B3, `(.L_x_44) ;  /* 0x0000035000037945 */ /* 0x000fe40003800000 */
[----:B------:R-:W-:Y:S02]  /*3420*/  SHF.R.U32.HI R5, RZ, 0x6, R6 ;  /* 0x00000006ff057819 */ /* 0x000fe40000011606 */
[----:B------:R-:W-:Y:S02]  /*3430*/  ISETP.GE.U32.AND P4, PT, R6, 0x80, PT ;  /* 0x000000800600780c */ /* 0x000fe40003f86070 */
[----:B------:R-:W-:Y:S01]  /*3440*/  IADD3 R9, -R5, 0x13, RZ ;  /* 0x0000001305097810 */ /* 0x000fe20007ffe1ff */
[----:B------:R-:W1:Y:S01]  /*3450*/  LDC.64 R40, c[0x0][0x208] ;  /* 0x00008200ff287b82 */ /* 0x000e620000000a00 */
[----:B------:R-:W-:-:S02]  /*3460*/  IADD3 R6, -R5, 0xf, RZ ;  /* 0x0000000f05067810 */ /* 0x000fc40007ffe1ff */
[----:B------:R-:W-:-:S04]  /*3470*/  SEL R9, R9, 0x12, P4 ;  /* 0x0000001209097807 */ /* 0x000fc80002000000 */
[----:B------:R-:W-:Y:S02]  /*3480*/  ISETP.GE.AND P4, PT, R6, R9, PT ;  /* 0x000000090600720c */ /* 0x000fe40003f86270 */
[----:B0-----:R-:W-:-:S11]  /*3490*/  IADD3 R7, -R7, R8, R7 ;  /* 0x0000000807077210 */ /* 0x001fd60007ffe107 */
[----:B------:R-:W-:Y:S05]  /*34a0*/  @P4 BRA `(.L_x_45) ;  /* 0x0000000000a44947 */ /* 0x000fea0003800000 */
[----:B------:R-:W0:Y:S01]  /*34b0*/  LDC.64 R26, c[0x4][0x10] ;  /* 0x01000400ff1a7b82 */ /* 0x000e220000000a00 */
[----:B------:R-:W-:Y:S01]  /*34c0*/  IMAD.MOV R10, RZ, RZ, -R5 ;  /* 0x000000ffff0a7224 */ /* 0x000fe200078e0a05 */
[----:B------:R-:W-:Y:S01]  /*34d0*/  SHF.L.U64.HI R13, R12, 0xb, R3 ;  /* 0x0000000b0c0d7819 */ /* 0x000fe20000010203 */
[----:B------:R-:W-:Y:S01]  /*34e0*/  BSSY B4, `(.L_x_46) ;  /* 0x0000024000047945 */ /* 0x000fe20003800000 */
[----:B------:R-:W-:Y:S02]  /*34f0*/  CS2R R28, SRZ ;  /* 0x00000000001c7805 */ /* 0x000fe4000001ff00 */
[----:B------:R-:W-:Y:S01]  /*3500*/  LOP3.LUT R13, R13, 0x80000000, RZ, 0xfc, !PT ;  /* 0x800000000d0d7812 */ /* 0x000fe200078efcff */
[----:B0-----:R-:W-:-:S03]  /*3510*/  IMAD.WIDE R10, R10, 0x8, R26 ;  /* 0x000000080a0a7825 */ /* 0x001fc600078e021a */
[----:B------:R-:W-:-:S05]  /*3520*/  IADD3 R8, P4, R10, 0x78, RZ ;  /* 0x000000780a087810 */ /* 0x000fca0007f9e0ff */
[----:B------:R-:W-:Y:S02]  /*3530*/  IMAD.X R10, RZ, RZ, R11, P4 ;  /* 0x000000ffff0a7224 */ /* 0x000fe400020e060b */
[----:B------:R-:W-:Y:S02]  /*3540*/  IMAD.SHL.U32 R11, R12, 0x800, RZ ;  /* 0x000008000c0b7824 */ /* 0x000fe400078e00ff */
[----:B------:R-:W-:-:S07]  /*3550*/  IMAD.MOV.U32 R12, RZ, RZ, R7 ;  /* 0x000000ffff0c7224 */ /* 0x000fce00078e0007 */
.L_x_47:
[----:B-1----:R-:W-:Y:S01]  /*3560*/  R2UR UR4, R40 ;  /* 0x00000000280472ca */ /* 0x002fe200000e0000 */
[----:B------:R-:W-:Y:S01]  /*3570*/  IMAD.MOV.U32 R26, RZ, RZ, R8 ;  /* 0x000000ffff1a7224 */ /* 0x000fe200078e0008 */
[----:B------:R-:W-:Y:S01]  /*3580*/  R2UR UR5, R41 ;  /* 0x00000000290572ca */ /* 0x000fe200000e0000 */
[----:B------:R-:W-:-:S12]  /*3590*/  IMAD.MOV.U32 R27, RZ, RZ, R10 ;  /* 0x000000ffff1b7224 */ /* 0x000fd800078e000a */
[----:B------:R-:W2:Y:S01]  /*35a0*/  LDG.E.64.CONSTANT R26, desc[UR4][R26.64] ;  /* 0x000000041a1a7981 */ /* 0x000ea2000c1e9b00 */
[----:B------:R-:W-:Y:S01]  /*35b0*/  IADD3 R8, P5, R8, 0x8, RZ ;  /* 0x0000000808087810 */ /* 0x000fe20007fbe0ff */
[----:B------:R-:W-:-:S04]  /*35c0*/  VIADD R6, R6, 0x1 ;  /* 0x0000000106067836 */ /* 0x000fc80000000000 */
[----:B------:R-:W-:Y:S02]  /*35d0*/  IMAD.X R10, RZ, RZ, R10, P5 ;  /* 0x000000ffff0a7224 */ /* 0x000fe400028e060a */
[----:B--2---:R-:W-:-:S04]  /*35e0*/  IMAD.WIDE.U32 R28, P4, R26, R11, R28 ;  /* 0x0000000b1a1c7225 */ /* 0x004fc8000788001c */
[CC--:B------:R-:W-:Y:S02]  /*35f0*/  IMAD R34, R26.reuse, R13.reuse, RZ ;  /* 0x0000000d1a227224 */ /* 0x0c0fe400078e02ff */
[----:B------:R-:W-:-:S03]  /*3600*/  IMAD.HI.U32 R26, R26, R13, RZ ;  /* 0x0000000d1a1a7227 */ /* 0x000fc600078e00ff */
[----:B------:R-:W-:Y:S01]  /*3610*/  IADD3 R29, P5, R34, R29, RZ ;  /* 0x0000001d221d7210 */ /* 0x000fe20007fbe0ff */
[----:B------:R-:W-:Y:S02]  /*3620*/  IMAD R34, R27, R11, RZ ;  /* 0x0000000b1b227224 */ /* 0x000fe400078e02ff */
[----:B------:R-:W-:Y:S01]  /*3630*/  IMAD.X R26, RZ, RZ, R26, P4 ;  /* 0x000000ffff1a7224 */ /* 0x000fe200020e061a */
[----:B------:R-:W-:Y:S02]  /*3640*/  ISETP.GE.AND P4, PT, R6, R9, PT ;  /* 0x000000090600720c */ /* 0x000fe40003f86270 */
[----:B------:R-:W-:-:S05]  /*3650*/  IADD3 R29, P6, R34, R29, RZ ;  /* 0x0000001d221d7210 */ /* 0x000fca0007fde0ff */
[----:B------:R0:W-:Y:S02]  /*3660*/  STL.64 [R12], R28 ;  /* 0x0000001c0c007387 */ /* 0x0001e40000100a00 */
[----:B0-----:R-:W-:-:S04]  /*3670*/  IMAD.HI.U32 R28, R27, R11, RZ ;  /* 0x0000000b1b1c7227 */ /* 0x001fc800078e00ff */
[----:B------:R-:W-:Y:S01]  /*3680*/  VIADD R12, R12, 0x8 ;  /* 0x000000080c0c7836 */ /* 0x000fe20000000000 */
[----:B------:R-:W-:Y:S01]  /*3690*/  IADD3.X R26, P5, R28, R26, RZ, P5, !PT ;  /* 0x0000001a1c1a7210 */ /* 0x000fe20002fbe4ff */
[----:B------:R-:W-:-:S04]  /*36a0*/  IMAD.HI.U32 R28, R27, R13, RZ ;  /* 0x0000000d1b1c7227 */ /* 0x000fc800078e00ff */
[----:B------:R-:W-:Y:S02]  /*36b0*/  IMAD R27, R27, R13, RZ ;  /* 0x0000000d1b1b7224 */ /* 0x000fe400078e02ff */
[----:B------:R-:W-:-:S03]  /*36c0*/  IMAD.X R28, RZ, RZ, R28, P5 ;  /* 0x000000ffff1c7224 */ /* 0x000fc600028e061c */
[----:B------:R-:W-:-:S05]  /*36d0*/  IADD3.X R26, P6, R27, R26, RZ, P6, !PT ;  /* 0x0000001a1b1a7210 */ /* 0x000fca00037de4ff */
[----:B------:R-:W-:-:S04]  /*36e0*/  IMAD.X R28, RZ, RZ, R28, P6 ;  /* 0x000000ffff1c7224 */ /* 0x000fc800030e061c */
[----:B------:R-:W-:Y:S02]  /*36f0*/  IMAD.MOV.U32 R29, RZ, RZ, R28 ;  /* 0x000000ffff1d7224 */ /* 0x000fe400078e001c */
[----:B------:R-:W-:Y:S01]  /*3700*/  IMAD.MOV.U32 R28, RZ, RZ, R26 ;  /* 0x000000ffff1c7224 */ /* 0x000fe200078e001a */
[----:B------:R-:W-:Y:S06]  /*3710*/  @!P4 BRA `(.L_x_47) ;  /* 0xfffffffc0090c947 */ /* 0x000fec000383ffff */
[----:B------:R-:W-:Y:S05]  /*3720*/  BSYNC B4 ;  /* 0x0000000000047941 */ /* 0x000fea0003800000 */
.L_x_46:
[----:B------:R-:W-:Y:S05]  /*3730*/  BRA `(.L_x_48) ;  /* 0x0000000000087947 */ /* 0x000fea0003800000 */
.L_x_45:
[----:B------:R-:W-:Y:S01]  /*3740*/  IMAD.MOV.U32 R9, RZ, RZ, R6 ;  /* 0x000000ffff097224 */ /* 0x000fe200078e0006 */
[----:B------:R-:W-:-:S07]  /*3750*/  CS2R R28, SRZ ;  /* 0x00000000001c7805 */ /* 0x000fce000001ff00 */
.L_x_48:
[----:B------:R-:W-:Y:S05]  /*3760*/  BSYNC B3 ;  /* 0x0000000000037941 */ /* 0x000fea0003800000 */
.L_x_44:
[----:B------:R-:W-:Y:S01]  /*3770*/  SHF.R.U32.HI R8, RZ, 0x14, R3 ;  /* 0x00000014ff087819 */ /* 0x000fe20000011603 */
[----:B------:R-:W-:Y:S02]  /*3780*/  IMAD.IADD R6, R5, 0x1, R9 ;  /* 0x0000000105067824 */ /* 0x000fe400078e0209 */
[----:B------:R-:W-:Y:S01]  /*3790*/  VIADD R10, R7, 0x10 ;  /* 0x00000010070a7836 */ /* 0x000fe20000000000 */
[----:B------:R-:W-:Y:S01]  /*37a0*/  LOP3.LUT P5, R5, R8, 0x3f, RZ, 0xc0, !PT ;  /* 0x0000003f08057812 */ /* 0x000fe200078ac0ff */
[----:B------:R-:W-:-:S05]  /*37b0*/  IMAD R39, R6, 0x8, R7 ;  /* 0x0000000806277824 */ /* 0x000fca00078e0207 */
[----:B------:R0:W-:Y:S04]  /*37c0*/  STL.64 [R39+-0x78], R28 ;  /* 0xffff881c27007387 */ /* 0x0001e80000100a00 */
[----:B------:R-:W2:Y:S04]  /*37d0*/  LDL.64 R8, [R7+0x10] ;  /* 0x0000100007087983 */ /* 0x000ea80000100a00 */
[----:B------:R-:W3:Y:S04]  /*37e0*/  @P5 LDL.64 R10, [R10+-0x8] ;  /* 0xfffff8000a0a5983 */ /* 0x000ee80000100a00 */
[----:B------:R-:W4:Y:S01]  /*37f0*/  LDL.64 R6, [R7+0x18] ;  /* 0x0000180007067983 */ /* 0x000f220000100a00 */
[----:B------:R-:W-:-:S02]  /*3800*/  @P5 IADD3 R13, -R5, 0x40, RZ ;  /* 0x00000040050d5810 */ /* 0x000fc40007ffe1ff */
[----:B------:R-:W-:-:S04]  /*3810*/  LOP3.LUT R3, R3, 0x80000000, RZ, 0xc0, !PT ;  /* 0x8000000003037812 */ /* 0x000fc800078ec0ff */
[----:B------:R-:W-:Y:S02]  /*3820*/  ISETP.NE.AND P4, PT, R3, RZ, PT ;  /* 0x000000ff0300720c */ /* 0x000fe40003f85270 */
[----:B-1----:R-:W-:Y:S02]  /*3830*/  R2UR UR4, R40 ;  /* 0x00000000280472ca */ /* 0x002fe400000e0000 */
[----:B------:R-:W-:Y:S01]  /*3840*/  R2UR UR5, R41 ;  /* 0x00000000290572ca */ /* 0x000fe200000e0000 */
[----:B------:R-:W-:Y:S01]  /*3850*/  BSSY B3, `(.L_x_49) ;  /* 0x0000026000037945 */ /* 0x000fe20003800000 */
[----:B--2---:R-:W-:Y:S02]  /*3860*/  @P5 SHF.R.U64 R26, R8, R13, R9 ;  /* 0x0000000d081a5219 */ /* 0x004fe40000001209 */
[CC--:B----4-:R-:W-:Y:S02]  /*3870*/  @P5 SHF.L.U32 R27, R6.reuse, R5.reuse, RZ ;  /* 0x00000005061b5219 */ /* 0x0d0fe400000006ff */
[----:B------:R-:W-:-:S02]  /*3880*/  @P5 SHF.L.U64.HI R12, R6, R5, R7 ;  /* 0x00000005060c5219 */ /* 0x000fc40000010207 */
[----:B------:R-:W-:Y:S02]  /*3890*/  @P5 LOP3.LUT R6, R27, R26, RZ, 0xfc, !PT ;  /* 0x0000001a1b065212 */ /* 0x000fe400078efcff */
[-CC-:B---3--:R-:W-:Y:S02]  /*38a0*/  @P5 SHF.R.U64 R10, R10, R13.reuse, R11.reuse ;  /* 0x0000000d0a0a5219 */ /* 0x188fe4000000120b */
[----:B------:R-:W-:Y:S02]  /*38b0*/  @P5 SHF.R.U32.HI R26, RZ, R13, R11 ;  /* 0x0000000dff1a5219 */ /* 0x000fe4000001160b */
[--C-:B------:R-:W-:Y:S02]  /*38c0*/  @P5 SHF.L.U64.HI R11, R8, R5, R9.reuse ;  /* 0x00000005080b5219 */ /* 0x100fe40000010209 */
[----:B------:R-:W-:Y:S02]  /*38d0*/  @P5 SHF.R.U32.HI R13, RZ, R13, R9 ;  /* 0x0000000dff0d5219 */ /* 0x000fe40000011609 */
[----:B------:R-:W-:Y:S01]  /*38e0*/  @P5 LOP3.LUT R9, R26, R11, RZ, 0xfc, !PT ;  /* 0x0000000b1a095212 */ /* 0x000fe200078efcff */
[----:B------:R-:W-:Y:S01]  /*38f0*/  IMAD.SHL.U32 R11, R6, 0x4, RZ ;  /* 0x00000004060b7824 */ /* 0x000fe200078e00ff */
[----:B------:R-:W-:-:S02]  /*3900*/  @P5 LOP3.LUT R7, R12, R13, RZ, 0xfc, !PT ;  /* 0x0000000d0c075212 */ /* 0x000fc400078efcff */
[----:B------:R-:W-:Y:S02]  /*3910*/  SHF.R.U32.HI R12, RZ, 0x1e, R9 ;  /* 0x0000001eff0c7819 */ /* 0x000fe40000011609 */
[----:B------:R-:W-:Y:S02]  /*3920*/  @P5 SHF.L.U32 R13, R8, R5, RZ ;  /* 0x00000005080d5219 */ /* 0x000fe400000006ff */
[----:B------:R-:W-:Y:S02]  /*3930*/  LOP3.LUT R5, R11, R12, RZ, 0xfc, !PT ;  /* 0x0000000c0b057212 */ /* 0x000fe400078efcff */
[--C-:B------:R-:W-:Y:S02]  /*3940*/  SHF.R.U32.HI R26, RZ, 0x1d, R7.reuse ;  /* 0x0000001dff1a7819 */ /* 0x100fe40000011607 */
[----:B------:R-:W-:Y:S02]  /*3950*/  @P5 LOP3.LUT R8, R10, R13, RZ, 0xfc, !PT ;  /* 0x0000000d0a085212 */ /* 0x000fe400078efcff */
[----:B------:R-:W-:-:S02]  /*3960*/  SHF.L.U64.HI R6, R6, 0x2, R7 ;  /* 0x0000000206067819 */ /* 0x000fc40000010207 */
[----:B------:R-:W-:Y:S02]  /*3970*/  ISETP.GT.U32.AND P5, PT, R5, -0x1, PT ;  /* 0xffffffff0500780c */ /* 0x000fe40003fa4070 */
[----:B------:R-:W-:Y:S02]  /*3980*/  LOP3.LUT R26, R26, 0x1, RZ, 0xc0, !PT ;  /* 0x000000011a1a7812 */ /* 0x000fe400078ec0ff */
[----:B------:R-:W-:Y:S02]  /*3990*/  ISETP.GT.AND.EX P5, PT, R6, -0x1, PT, P5 ;  /* 0xffffffff0600780c */ /* 0x000fe40003fa4350 */
[----:B------:R-:W-:Y:S01]  /*39a0*/  LEA.HI R7, R7, R26, RZ, 0x2 ;  /* 0x0000001a07077211 */ /* 0x000fe200078f10ff */
[----:B------:R-:W-:Y:S02]  /*39b0*/  IMAD.MOV.U32 R10, RZ, RZ, R2 ;  /* 0x000000ffff0a7224 */ /* 0x000fe400078e0002 */
[----:B------:R-:W-:Y:S02]  /*39c0*/  IMAD.MOV.U32 R11, RZ, RZ, R0 ;  /* 0x000000ffff0b7224 */ /* 0x000fe400078e0000 */
[----:B------:R-:W-:Y:S01]  /*39d0*/  @P4 IMAD.MOV R7, RZ, RZ, -R7 ;  /* 0x000000ffff074224 */ /* 0x000fe200078e0a07 */
[C---:B------:R-:W-:Y:S01]  /*39e0*/  SHF.L.U64.HI R9, R8.reuse, 0x2, R9 ;  /* 0x0000000208097819 */ /* 0x040fe20000010209 */
[----:B------:R-:W-:-:S03]  /*39f0*/  IMAD.SHL.U32 R8, R8, 0x4, RZ ;  /* 0x0000000408087824 */ /* 0x000fc600078e00ff */
[----:B------:R0:W-:Y:S01]  /*3a00*/  ST.E desc[UR4][R10.64], R7 ;  /* 0x000000070a007985 */ /* 0x0001e2000c101904 */
[----:B------:R-:W-:Y:S05]  /*3a10*/  @P5 BRA `(.L_x_50) ;  /* 0x0000000000245947 */ /* 0x000fea0003800000 */
[----:B------:R-:W-:Y:S01]  /*3a20*/  IADD3 RZ, P4, RZ, -R8, RZ ;  /* 0x80000008ffff7210 */ /* 0x000fe20007f9e0ff */
[----:B------:R-:W-:Y:S01]  /*3a30*/  IMAD.MOV R8, RZ, RZ, -R8 ;  /* 0x000000ffff087224 */ /* 0x000fe200078e0a08 */
[----:B------:R-:W-:Y:S02]  /*3a40*/  LOP3.LUT R9, RZ, R9, RZ, 0x33, !PT ;  /* 0x00000009ff097212 */ /* 0x000fe400078e33ff */
[----:B------:R-:W-:Y:S02]  /*3a50*/  LOP3.LUT R5, RZ, R5, RZ, 0x33, !PT ;  /* 0x00000005ff057212 */ /* 0x000fe400078e33ff */
[----:B------:R-:W-:Y:S02]  /*3a60*/  IADD3.X R9, P4, RZ, R9, RZ, P4, !PT ;  /* 0x00000009ff097210 */ /* 0x000fe4000279e4ff */
[----:B------:R-:W-:Y:S02]  /*3a70*/  LOP3.LUT R6, RZ, R6, RZ, 0x33, !PT ;  /* 0x00000006ff067212 */ /* 0x000fe400078e33ff */
[----:B------:R-:W-:-:S02]  /*3a80*/  IADD3.X R5, P4, RZ, R5, RZ, P4, !PT ;  /* 0x00000005ff057210 */ /* 0x000fc4000279e4ff */
[----:B------:R-:W-:-:S03]  /*3a90*/  LOP3.LUT R3, R3, 0x80000000, RZ, 0x3c, !PT ;  /* 0x8000000003037812 */ /* 0x000fc600078e3cff */
[----:B------:R-:W-:-:S08]  /*3aa0*/  IMAD.X R6, RZ, RZ, R6, P4 ;  /* 0x000000ffff067224 */ /* 0x000fd000020e0606 */
.L_x_50:
[----:B------:R-:W-:Y:S05]  /*3ab0*/  BSYNC B3 ;  /* 0x0000000000037941 */ /* 0x000fea0003800000 */
.L_x_49:
[----:B------:R-:W-:-:S04]  /*3ac0*/  ISETP.NE.U32.AND P4, PT, R6, RZ, PT ;  /* 0x000000ff0600720c */ /* 0x000fc80003f85070 */
[----:B0-----:R-:W-:-:S06]  /*3ad0*/  SEL R7, R5, R6, !P4 ;  /* 0x0000000605077207 */ /* 0x001fcc0006000000 */
[----:B------:R-:W0:Y:S02]  /*3ae0*/  FLO.U32 R7, R7 ;  /* 0x0000000700077300 */ /* 0x000e2400000e0000 */
[----:B0-----:R-:W-:Y:S02]  /*3af0*/  IADD3 R10, -R7, 0x1f, RZ ;  /* 0x0000001f070a7810 */ /* 0x001fe40007ffe1ff */
[----:B------:R-:W-:-:S03]  /*3b00*/  IADD3 R12, -R7, 0x3f, RZ ;  /* 0x0000003f070c7810 */ /* 0x000fc60007ffe1ff */
[----:B------:R-:W-:-:S05]  /*3b10*/  @P4 IMAD.MOV R12, RZ, RZ, R10 ;  /* 0x000000ffff0c4224 */ /* 0x000fca00078e020a */
[----:B------:R-:W-:-:S13]  /*3b20*/  ISETP.NE.AND P4, PT, R12, RZ, PT ;  /* 0x000000ff0c00720c */ /* 0x000fda0003f85270 */
[----:B------:R-:W-:Y:S02]  /*3b30*/  @P4 IADD3 R10, -R12, 0x40, RZ ;  /* 0x000000400c0a4810 */ /* 0x000fe40007ffe1ff */
[C---:B------:R-:W-:Y:S02]  /*3b40*/  @P4 SHF.L.U32 R11, R5.reuse, R12, RZ ;  /* 0x0000000c050b4219 */ /* 0x040fe400000006ff */
[--C-:B------:R-:W-:Y:S02]  /*3b50*/  @P4 SHF.R.U64 R8, R8, R10, R9.reuse ;  /* 0x0000000a08084219 */ /* 0x100fe40000001209 */
[----:B------:R-:W-:Y:S02]  /*3b60*/  @P4 SHF.L.U64.HI R13, R5, R12, R6 ;  /* 0x0000000c050d4219 */ /* 0x000fe40000010206 */
[----:B------:R-:W-:Y:S01]  /*3b70*/  @P4 LOP3.LUT R5, R8, R11, RZ, 0xfc, !PT ;  /* 0x0000000b08054212 */ /* 0x000fe200078efcff */
[----:B------:R-:W-:Y:S01]  /*3b80*/  IMAD.MOV.U32 R11, RZ, RZ, RZ ;  /* 0x000000ffff0b7224 */ /* 0x000fe200078e00ff */
[----:B------:R-:W-:-:S03]  /*3b90*/  @P4 SHF.R.U32.HI R10, RZ, R10, R9 ;  /* 0x0000000aff0a4219 */ /* 0x000fc60000011609 */
[----:B------:R-:W-:Y:S01]  /*3ba0*/  IMAD.WIDE.U32 R8, R5, 0x2168c235, RZ ;  /* 0x2168c23505087825 */ /* 0x000fe200078e00ff */
[----:B------:R-:W-:-:S03]  /*3bb0*/  @P4 LOP3.LUT R6, R10, R13, RZ, 0xfc, !PT ;  /* 0x0000000d0a064212 */ /* 0x000fc600078efcff */
[----:B------:R-:W-:Y:S02]  /*3bc0*/  IMAD.MOV.U32 R10, RZ, RZ, R9 ;  /* 0x000000ffff0a7224 */ /* 0x000fe400078e0009 */
[----:B------:R-:W-:Y:S02]  /*3bd0*/  IMAD R7, R6, -0x36f0255e, RZ ;  /* 0xc90fdaa206077824 */ /* 0x000fe400078e02ff */
[----:B------:R-:W-:-:S04]  /*3be0*/  IMAD.WIDE.U32 R10, R5, -0x36f0255e, R10 ;  /* 0xc90fdaa2050a7825 */ /* 0x000fc800078e000a */
[----:B------:R-:W-:-:S04]  /*3bf0*/  IMAD.HI.U32 R5, R6, -0x36f0255e, RZ ;  /* 0xc90fdaa206057827 */ /* 0x000fc800078e00ff */
[----:B------:R-:W-:-:S04]  /*3c00*/  IMAD.WIDE.U32 R10, P4, R6, 0x2168c235, R10 ;  /* 0x2168c235060a7825 */ /* 0x000fc8000788000a */
[----:B------:R-:W-:Y:S01]  /*3c10*/  IMAD.X R5, RZ, RZ, R5, P4 ;  /* 0x000000ffff057224 */ /* 0x000fe200020e0605 */
[----:B------:R-:W-:-:S05]  /*3c20*/  IADD3 R6, P4, R7, R11, RZ ;  /* 0x0000000b07067210 */ /* 0x000fca0007f9e0ff */
[----:B------:R-:W-:Y:S01]  /*3c30*/  IMAD.X R7, RZ, RZ, R5, P4 ;  /* 0x000000ffff077224 */ /* 0x000fe200020e0605 */
[----:B------:R-:W-:-:S04]  /*3c40*/  ISETP.GE.U32.AND P4, PT, R6, 0x1, PT ;  /* 0x000000010600780c */ /* 0x000fc80003f86070 */
[----:B------:R-:W-:-:S13]  /*3c50*/  ISETP.GE.AND.EX P4, PT, R7, RZ, PT, P4 ;  /* 0x000000ff0700720c */ /* 0x000fda0003f86340 */
[----:B------:R-:W-:Y:S01]  /*3c60*/  @P4 IADD3 RZ, P5, R8, R8, RZ ;  /* 0x0000000808ff4210 */ /* 0x000fe20007fbe0ff */
[----:B------:R-:W-:-:S03]  /*3c70*/  @P4 VIADD R12, R12, 0x1 ;  /* 0x000000010c0c4836 */ /* 0x000fc60000000000 */
[----:B------:R-:W-:-:S04]  /*3c80*/  @P4 IADD3.X RZ, P5, R10, R10, RZ, P5, !PT ;  /* 0x0000000a0aff4210 */ /* 0x000fc80002fbe4ff */
[----:B------:R-:W-:-:S05]  /*3c90*/  @P4 IADD3.X R5, P5, R6, R6, RZ, P5, !PT ;  /* 0x0000000606054210 */ /* 0x000fca0002fbe4ff */
[----:B------:R-:W-:Y:S01]  /*3ca0*/  @P4 IMAD.MOV.U32 R6, RZ, RZ, R5 ;  /* 0x000000ffff064224 */ /* 0x000fe200078e0005 */
[----:B------:R-:W-:Y:S01]  /*3cb0*/  IADD3 R5, -R12, 0x3fe, RZ ;  /* 0x000003fe0c057810 */ /* 0x000fe20007ffe1ff */
[----:B------:R-:W-:-:S03]  /*3cc0*/  @P4 IMAD.X R8, R7, 0x1, R7, P5 ;  /* 0x0000000107084824 */ /* 0x000fc600028e0607 */
[----:B------:R-:W-:Y:S01]  /*3cd0*/  IADD3 R6, P5, R6, 0x1, RZ ;  /* 0x0000000106067810 */ /* 0x000fe20007fbe0ff */
[----:B------:R-:W-:-:S04]  /*3ce0*/  @P4 IMAD.MOV.U32 R7, RZ, RZ, R8 ;  /* 0x000000ffff074224 */ /* 0x000fc800078e0008 */
[----:B------:R-:W-:-:S05]  /*3cf0*/  IMAD.X R7, RZ, RZ, R7, P5 ;  /* 0x000000ffff077224 */ /* 0x000fca00028e0607 */
[----:B------:R-:W-:-:S04]  /*3d00*/  SHF.R.U64 R6, R6, 0xa, R7 ;  /* 0x0000000a06067819 */ /* 0x000fc80000001207 */
[----:B------:R-:W-:-:S04]  /*3d10*/  IADD3 R6, P5, R6, 0x1, RZ ;  /* 0x0000000106067810 */ /* 0x000fc80007fbe0ff */
[----:B------:R-:W-:-:S04]  /*3d20*/  LEA.HI.X R7, R7, RZ, RZ, 0x16, P5 ;  /* 0x000000ff07077211 */ /* 0x000fc800028fb4ff */
[--C-:B------:R-:W-:Y:S02]  /*3d30*/  SHF.R.U64 R6, R6, 0x1, R7.reuse ;  /* 0x0000000106067819 */ /* 0x100fe40000001207 */
[----:B------:R-:W-:Y:S02]  /*3d40*/  SHF.R.U32.HI R8, RZ, 0x1, R7 ;  /* 0x00000001ff087819 */ /* 0x000fe40000011607 */
[----:B------:R-:W-:-:S05]  /*3d50*/  IADD3 R12, P4, RZ, R6, RZ ;  /* 0x00000006ff0c7210 */ /* 0x000fca0007f9e0ff */
[----:B------:R-:W-:-:S05]  /*3d60*/  IMAD.U32.X R6, R5, 0x100000, R8, P4 ;  /* 0x0010000005067824 */ /* 0x000fca00020e0408 */
[----:B------:R-:W-:-:S07]  /*3d70*/  LOP3.LUT R3, R6, R3, RZ, 0xfc, !PT ;  /* 0x0000000306037212 */ /* 0x000fce00078efcff */
.L_x_43:
[----:B------:R-:W-:Y:S02]  /*3d80*/  IMAD.MOV.U32 R5, RZ, RZ, 0x0 ;  /* 0x00000000ff057424 */ /* 0x000fe400078e00ff */
[----:B------:R-:W-:Y:S02]  /*3d90*/  IMAD.MOV.U32 R13, RZ, RZ, R3 ;  /* 0x000000ffff0d7224 */ /* 0x000fe400078e0003 */
[----:B------:R-:W-:Y:S05]  /*3da0*/  RET.REL.NODEC R4 `(triton_) ;  /* 0xffffffc004947950 */ /* 0x000fea0003c3ffff */
.L_x_51:
[----:B------:R-:W-:-:S00]  /*3db0*/  BRA `(.L_x_51) ;  /* 0xfffffffc00fc7947 */ /* 0x000fc0000383ffff */
[----:B------:R-:W-:-:S00]  /*3dc0*/  NOP ;  /* 0x0000000000007918 */ /* 0x000fc00000000000 */
        /* <DEDUP_REMOVED lines=11> */
.L_x_54:


//--------------------- .nv.global.init           --------------------------
	.section	.nv.global.init,"aw",@progbits
	.align	8
.nv.global.init:
	.type		__cudart_sin_cos_coeffs,@object
	.size		__cudart_sin_cos_coeffs,(__cudart_i2opi_d - __cudart_sin_cos_coeffs)
__cudart_sin_cos_coeffs:
        /* <DEDUP_REMOVED lines=8> */
	.type		__cudart_i2opi_d,@object
	.size		__cudart_i2opi_d,(_$_str - __cudart_i2opi_d)
__cudart_i2opi_d:
        /* <DEDUP_REMOVED lines=9> */
	.type		_$_str,@object
	.size		_$_str,(_$_str_$_1 - _$_str)
_$_str:
        /*0110*/ 	.byte	0x5f, 0x5f, 0x43, 0x55, 0x44, 0x41, 0x5f, 0x46, 0x54, 0x5a, 0x00
	.type		_$_str_$_1,@object
	.size		_$_str_$_1,(.L_1 - _$_str_$_1)
_$_str_$_1:
        /*011b*/ 	.byte	0x5f, 0x5f, 0x43, 0x55, 0x44, 0x41, 0x5f, 0x41, 0x52, 0x43, 0x48, 0x00
.L_1:


//--------------------- .nv.constant0.triton_     --------------------------
	.section	.nv.constant0.triton_,"a",@progbits
	.sectionflags	@""
	.align	4
.nv.constant0.triton_:
	.zero		572
